	.target	sm_100a

	.elftype	@"ET_EXEC"


//--------------------- .note.nv.tkinfo           --------------------------
	.section	.note.nv.tkinfo,"",@"SHT_NOTE"
	.sectionflags	@"SHF_NOTE_NV_TKINFO"
	.tkinfo
        /*0018*/ 	.word	0x00000002
        /*0030*/ 	.string	""
        /*0030*/ 	.string	"ptxas"
        /*0030*/ 	.string	"Cuda compilation tools, release 13.0, V13.0.88"
        /*0030*/ 	.string	"Build cuda_13.0.r13.0/compiler.36424714_0"
        /*0030*/ 	.string	"-arch sm_100a -m 64 "



//--------------------- .note.nv.cuinfo           --------------------------
	.section	.note.nv.cuinfo,"",@"SHT_NOTE"
	.sectionflags	@"SHF_NOTE_NV_CUINFO"
        /*0018*/ 	.short	0x0002
        /*001a*/ 	.short	0x0064
        /*001c*/ 	.short	0x0082
	.zero		2


//--------------------- .nv.info                  --------------------------
	.section	.nv.info,"",@"SHT_CUDA_INFO"
	.align	4


	//----- nvinfo : EIATTR_REGCOUNT
	.align		4
        /*0000*/ 	.byte	0x04, 0x2f
        /*0002*/ 	.short	(.L_19 - .L_18)
	.align		4
.L_18:
        /*0004*/ 	.word	index@(_ZN7cutlass13device_kernelINS_4gemm6kernel13GemmUniversalIN4cute5tupleIJiiiiEEENS1_10collective13CollectiveMmaINS1_35MainloopSm100TmaUmmaWarpSpecializedILi4ELi2ELi4ENS5_IJNS4_1CILi1EEENSA_ILi2EEESB_EEEEENS5_IJNSA_ILi128EEESF_NSA_ILi64EEEEEENS_6half_tENS5_IJlSB_lEEESI_SJ_NS4_8TiledMMAINS4_8MMA_AtomIJNS4_20SM100_MMA_F16BF16_SSISI_SI_fLi128ELi128ELNS4_4UMMA5MajorE0ELSO_0ELNSN_7ScaleInE0ELSP_0EEEEEENS4_6LayoutINS5_IJSB_SB_SB_EEENS5_IJNSA_ILi0EEESU_SU_EEEEENS5_IJNS4_10UnderscoreESX_SX_EEEEENS4_23SM90_TMA_LOAD_MULTICASTENS4_14ComposedLayoutINS4_7SwizzleILi3ELi4ELi3EEENS4_18smem_ptr_flag_bitsILi16EEENSS_INS5_IJNSA_ILi8EEESG_EEENS5_IJSG_SB_EEEEEEEvNS4_8identityENS4_13SM90_TMA_LOADES1A_vS1B_EENS_8epilogue10collective18CollectiveEpilogueINS1E_23Sm100TmaWarpSpecializedILi4ELi2ELi32ELb1ELb0EEEJSH_NS5_IJNSS_ISF_SB_EENSS_INSA_ILi32EEESB_EEEEESI_SJ_SI_SJ_NS1E_6fusion15FusionCallbacksIS1I_NS1N_17LinearCombinationISI_fSI_fLNS_15FloatRoundStyleE2EEESH_S1M_JEEENS4_5SM1004TMEM4LOAD26SM100_TMEM_LOAD_32dp32b32xES1C_NS11_INS12_ILi2ELi4ELi3EEES15_NSS_INS5_IJS16_S1K_EEENS5_IJS1K_SB_EEEEEEENS4_39AutoVectorizingCopyWithAssumedAlignmentILi128EEENS4_14SM90_TMA_STOREES21_S23_S23_EEEvvEEEEvNT_6ParamsE)
        /*0008*/ 	.word	0x00000076


	//----- nvinfo : EIATTR_FRAME_SIZE
	.align		4
.L_19:
        /*000c*/ 	.byte	0x04, 0x11
        /*000e*/ 	.short	(.L_21 - .L_20)
	.align		4
.L_20:
        /*0010*/ 	.word	index@($__internal_2_$__cuda_sm10x_tcgen05_guardrail_trap_unallocated_columns_being_dealloced)
        /*0014*/ 	.word	0x00000000


	//----- nvinfo : EIATTR_FRAME_SIZE
	.align		4
.L_21:
        /*0018*/ 	.byte	0x04, 0x11
        /*001a*/ 	.short	(.L_23 - .L_22)
	.align		4
.L_22:
        /*001c*/ 	.word	index@($__internal_1_$__cuda_sm10x_tcgen05_guardrail_trap_phase_invalid_during_alloc)
        /*0020*/ 	.word	0x00000000


	//----- nvinfo : EIATTR_FRAME_SIZE
	.align		4
.L_23:
        /*0024*/ 	.byte	0x04, 0x11
        /*0026*/ 	.short	(.L_25 - .L_24)
	.align		4
.L_24:
        /*0028*/ 	.word	index@($__internal_0_$__cuda_sm10x_tcgen05_guardrail_trap_col_being_dealloced_not_returned_by_alloc)
        /*002c*/ 	.word	0x00000000


	//----- nvinfo : EIATTR_FRAME_SIZE
	.align		4
.L_25:
        /*0030*/ 	.byte	0x04, 0x11
        /*0032*/ 	.short	(.L_27 - .L_26)
	.align		4
.L_26:
        /*0034*/ 	.word	index@(_ZN7cutlass13device_kernelINS_4gemm6kernel13GemmUniversalIN4cute5tupleIJiiiiEEENS1_10collective13CollectiveMmaINS1_35MainloopSm100TmaUmmaWarpSpecializedILi4ELi2ELi4ENS5_IJNS4_1CILi1EEENSA_ILi2EEESB_EEEEENS5_IJNSA_ILi128EEESF_NSA_ILi64EEEEEENS_6half_tENS5_IJlSB_lEEESI_SJ_NS4_8TiledMMAINS4_8MMA_AtomIJNS4_20SM100_MMA_F16BF16_SSISI_SI_fLi128ELi128ELNS4_4UMMA5MajorE0ELSO_0ELNSN_7ScaleInE0ELSP_0EEEEEENS4_6LayoutINS5_IJSB_SB_SB_EEENS5_IJNSA_ILi0EEESU_SU_EEEEENS5_IJNS4_10UnderscoreESX_SX_EEEEENS4_23SM90_TMA_LOAD_MULTICASTENS4_14ComposedLayoutINS4_7SwizzleILi3ELi4ELi3EEENS4_18smem_ptr_flag_bitsILi16EEENSS_INS5_IJNSA_ILi8EEESG_EEENS5_IJSG_SB_EEEEEEEvNS4_8identityENS4_13SM90_TMA_LOADES1A_vS1B_EENS_8epilogue10collective18CollectiveEpilogueINS1E_23Sm100TmaWarpSpecializedILi4ELi2ELi32ELb1ELb0EEEJSH_NS5_IJNSS_ISF_SB_EENSS_INSA_ILi32EEESB_EEEEESI_SJ_SI_SJ_NS1E_6fusion15FusionCallbacksIS1I_NS1N_17LinearCombinationISI_fSI_fLNS_15FloatRoundStyleE2EEESH_S1M_JEEENS4_5SM1004TMEM4LOAD26SM100_TMEM_LOAD_32dp32b32xES1C_NS11_INS12_ILi2ELi4ELi3EEES15_NSS_INS5_IJS16_S1K_EEENS5_IJS1K_SB_EEEEEEENS4_39AutoVectorizingCopyWithAssumedAlignmentILi128EEENS4_14SM90_TMA_STOREES21_S23_S23_EEEvvEEEEvNT_6ParamsE)
        /*0038*/ 	.word	0x00000000


	//----- nvinfo : EIATTR_MIN_STACK_SIZE
	.align		4
.L_27:
        /*003c*/ 	.byte	0x04, 0x12
        /*003e*/ 	.short	(.L_29 - .L_28)
	.align		4
.L_28:
        /*0040*/ 	.word	index@(_ZN7cutlass13device_kernelINS_4gemm6kernel13GemmUniversalIN4cute5tupleIJiiiiEEENS1_10collective13CollectiveMmaINS1_35MainloopSm100TmaUmmaWarpSpecializedILi4ELi2ELi4ENS5_IJNS4_1CILi1EEENSA_ILi2EEESB_EEEEENS5_IJNSA_ILi128EEESF_NSA_ILi64EEEEEENS_6half_tENS5_IJlSB_lEEESI_SJ_NS4_8TiledMMAINS4_8MMA_AtomIJNS4_20SM100_MMA_F16BF16_SSISI_SI_fLi128ELi128ELNS4_4UMMA5MajorE0ELSO_0ELNSN_7ScaleInE0ELSP_0EEEEEENS4_6LayoutINS5_IJSB_SB_SB_EEENS5_IJNSA_ILi0EEESU_SU_EEEEENS5_IJNS4_10UnderscoreESX_SX_EEEEENS4_23SM90_TMA_LOAD_MULTICASTENS4_14ComposedLayoutINS4_7SwizzleILi3ELi4ELi3EEENS4_18smem_ptr_flag_bitsILi16EEENSS_INS5_IJNSA_ILi8EEESG_EEENS5_IJSG_SB_EEEEEEEvNS4_8identityENS4_13SM90_TMA_LOADES1A_vS1B_EENS_8epilogue10collective18CollectiveEpilogueINS1E_23Sm100TmaWarpSpecializedILi4ELi2ELi32ELb1ELb0EEEJSH_NS5_IJNSS_ISF_SB_EENSS_INSA_ILi32EEESB_EEEEESI_SJ_SI_SJ_NS1E_6fusion15FusionCallbacksIS1I_NS1N_17LinearCombinationISI_fSI_fLNS_15FloatRoundStyleE2EEESH_S1M_JEEENS4_5SM1004TMEM4LOAD26SM100_TMEM_LOAD_32dp32b32xES1C_NS11_INS12_ILi2ELi4ELi3EEES15_NSS_INS5_IJS16_S1K_EEENS5_IJS1K_SB_EEEEEEENS4_39AutoVectorizingCopyWithAssumedAlignmentILi128EEENS4_14SM90_TMA_STOREES21_S23_S23_EEEvvEEEEvNT_6ParamsE)
        /*0044*/ 	.word	0x00000000
.L_29:


//--------------------- .nv.compat                --------------------------
	.section	.nv.compat,"",@"SHT_CUDA_COMPAT_INFO"
	.align	4
        /*0000*/ 	.byte	0x02, 0x09, 0x01, 0x00, 0x02, 0x02, 0x02, 0x00, 0x02, 0x05, 0x05, 0x00, 0x03, 0x07, 0x01, 0x01
        /*0010*/ 	.byte	0x02, 0x03, 0x01, 0x00, 0x02, 0x06, 0x01, 0x00, 0x04, 0x0b, 0x08, 0x00, 0x09, 0x00, 0x00, 0x00
        /*0020*/ 	.byte	0x00, 0x00, 0x00, 0x00


//--------------------- .nv.info._ZN7cutlass13device_kernelINS_4gemm6kernel13GemmUniversalIN4cute5tupleIJiiiiEEENS1_10collective13CollectiveMmaINS1_35MainloopSm100TmaUmmaWarpSpecializedILi4ELi2ELi4ENS5_IJNS4_1CILi1EEENSA_ILi2EEESB_EEEEENS5_IJNSA_ILi128EEESF_NSA_ILi64EEEEEENS_6half_tENS5_IJlSB_lEEESI_SJ_NS4_8TiledMMAINS4_8MMA_AtomIJNS4_20SM100_MMA_F16BF16_SSISI_SI_fLi128ELi128ELNS4_4UMMA5MajorE0ELSO_0ELNSN_7ScaleInE0ELSP_0EEEEEENS4_6LayoutINS5_IJSB_SB_SB_EEENS5_IJNSA_ILi0EEESU_SU_EEEEENS5_IJNS4_10UnderscoreESX_SX_EEEEENS4_23SM90_TMA_LOAD_MULTICASTENS4_14ComposedLayoutINS4_7SwizzleILi3ELi4ELi3EEENS4_18smem_ptr_flag_bitsILi16EEENSS_INS5_IJNSA_ILi8EEESG_EEENS5_IJSG_SB_EEEEEEEvNS4_8identityENS4_13SM90_TMA_LOADES1A_vS1B_EENS_8epilogue10collective18CollectiveEpilogueINS1E_23Sm100TmaWarpSpecializedILi4ELi2ELi32ELb1ELb0EEEJSH_NS5_IJNSS_ISF_SB_EENSS_INSA_ILi32EEESB_EEEEESI_SJ_SI_SJ_NS1E_6fusion15FusionCallbacksIS1I_NS1N_17LinearCombinationISI_fSI_fLNS_15FloatRoundStyleE2EEESH_S1M_JEEENS4_5SM1004TMEM4LOAD26SM100_TMEM_LOAD_32dp32b32xES1C_NS11_INS12_ILi2ELi4ELi3EEES15_NSS_INS5_IJS16_S1K_EEENS5_IJS1K_SB_EEEEEEENS4_39AutoVectorizingCopyWithAssumedAlignmentILi128EEENS4_14SM90_TMA_STOREES21_S23_S23_EEEvvEEEEvNT_6ParamsE --------------------------
	.section	.nv.info._ZN7cutlass13device_kernelINS_4gemm6kernel13GemmUniversalIN4cute5tupleIJiiiiEEENS1_10collective13CollectiveMmaINS1_35MainloopSm100TmaUmmaWarpSpecializedILi4ELi2ELi4ENS5_IJNS4_1CILi1EEENSA_ILi2EEESB_EEEEENS5_IJNSA_ILi128EEESF_NSA_ILi64EEEEEENS_6half_tENS5_IJlSB_lEEESI_SJ_NS4_8TiledMMAINS4_8MMA_AtomIJNS4_20SM100_MMA_F16BF16_SSISI_SI_fLi128ELi128ELNS4_4UMMA5MajorE0ELSO_0ELNSN_7ScaleInE0ELSP_0EEEEEENS4_6LayoutINS5_IJSB_SB_SB_EEENS5_IJNSA_ILi0EEESU_SU_EEEEENS5_IJNS4_10UnderscoreESX_SX_EEEEENS4_23SM90_TMA_LOAD_MULTICASTENS4_14ComposedLayoutINS4_7SwizzleILi3ELi4ELi3EEENS4_18smem_ptr_flag_bitsILi16EEENSS_INS5_IJNSA_ILi8EEESG_EEENS5_IJSG_SB_EEEEEEEvNS4_8identityENS4_13SM90_TMA_LOADES1A_vS1B_EENS_8epilogue10collective18CollectiveEpilogueINS1E_23Sm100TmaWarpSpecializedILi4ELi2ELi32ELb1ELb0EEEJSH_NS5_IJNSS_ISF_SB_EENSS_INSA_ILi32EEESB_EEEEESI_SJ_SI_SJ_NS1E_6fusion15FusionCallbacksIS1I_NS1N_17LinearCombinationISI_fSI_fLNS_15FloatRoundStyleE2EEESH_S1M_JEEENS4_5SM1004TMEM4LOAD26SM100_TMEM_LOAD_32dp32b32xES1C_NS11_INS12_ILi2ELi4ELi3EEES15_NSS_INS5_IJS16_S1K_EEENS5_IJS1K_SB_EEEEEEENS4_39AutoVectorizingCopyWithAssumedAlignmentILi128EEENS4_14SM90_TMA_STOREES21_S23_S23_EEEvvEEEEvNT_6ParamsE,"",@"SHT_CUDA_INFO"
	.sectionflags	@""
	.align	4


	//----- nvinfo : EIATTR_CUDA_API_VERSION
	.align		4
        /*0000*/ 	.byte	0x04, 0x37
        /*0002*/ 	.short	(.L_31 - .L_30)
.L_30:
        /*0004*/ 	.word	0x00000082


	//----- nvinfo : EIATTR_KPARAM_INFO
	.align		4
.L_31:
        /*0008*/ 	.byte	0x04, 0x17
        /*000a*/ 	.short	(.L_33 - .L_32)
.L_32:
        /*000c*/ 	.word	0x00000000
        /*0010*/ 	.short	0x0000
        /*0012*/ 	.short	0x0000
        /*0014*/ 	.byte	0x00, 0xf0, 0x01, 0x20


	//----- nvinfo : EIATTR_AT_ENTRY_FRAGMENTS
	.align		4
.L_33:
        /*0018*/ 	.byte	0x04, 0x4f
        /*001a*/ 	.short	(.L_35 - .L_34)


	//   ....[0]....
.L_34:
        /*001c*/ 	.word	0x00000006


	//----- nvinfo : EIATTR_RESERVED_SMEM_USED
	.align		4
.L_35:
        /*0020*/ 	.byte	0x01, 0x41
	.zero		2


	//----- nvinfo : EIATTR_SPARSE_MMA_MASK
	.align		4
        /*0024*/ 	.byte	0x03, 0x50
        /*0026*/ 	.short	0x0000


	//----- nvinfo : EIATTR_TCGEN05_1CTA_USED
	.align		4
        /*0028*/ 	.byte	0x01, 0x51
	.zero		2


	//----- nvinfo : EIATTR_MAXREG_COUNT
	.align		4
        /*002c*/ 	.byte	0x03, 0x1b
        /*002e*/ 	.short	0x00ff


	//----- nvinfo : EIATTR_NUM_BARRIERS
	.align		4
        /*0030*/ 	.byte	0x02, 0x4c
        /*0032*/ 	.byte	0x07
	.zero		1


	//----- nvinfo : EIATTR_EXTERNS
	.align		4
        /*0034*/ 	.byte	0x04, 0x0f
        /*0036*/ 	.short	(.L_37 - .L_36)


	//   ....[0]....
	.align		4
.L_36:
        /*0038*/ 	.word	index@(__assertfail)


	//----- nvinfo : EIATTR_MERCURY_ISA_VERSION
	.align		4
.L_37:
        /*003c*/ 	.byte	0x03, 0x5f
        /*003e*/ 	.short	0x0101


	//----- nvinfo : EIATTR_INT_WARP_WIDE_INSTR_OFFSETS
	.align		4
        /*0040*/ 	.byte	0x04, 0x31
        /*0042*/ 	.short	(.L_39 - .L_38)


	//   ....[0]....
.L_38:
        /*0044*/ 	.word	0x00003c70


	//   ....[1]....
        /*0048*/ 	.word	0x00003c90


	//   ....[2]....
        /*004c*/ 	.word	0x00003cc0


	//   ....[3]....
        /*0050*/ 	.word	0x00004800


	//   ....[4]....
        /*0054*/ 	.word	0x00004870


	//   ....[5]....
        /*0058*/ 	.word	0x00004950


	//   ....[6]....
        /*005c*/ 	.word	0x000049d0


	//   ....[7]....
        /*0060*/ 	.word	0x00004ad0


	//   ....[8]....
        /*0064*/ 	.word	0x00004b50


	//   ....[9]....
        /*0068*/ 	.word	0x00004c40


	//   ....[10]....
        /*006c*/ 	.word	0x00004cf0


	//----- nvinfo : EIATTR_COOP_GROUP_MASK_REGIDS
	.align		4
.L_39:
        /*0070*/ 	.byte	0x04, 0x29
        /*0072*/ 	.short	(.L_41 - .L_40)


	//   ....[0]....
.L_40:
        /*0074*/ 	.word	0xffffffff


	//   ....[1]....
        /*0078*/ 	.word	0xffffffff


	//   ....[2]....
        /*007c*/ 	.word	0xffffffff


	//   ....[3]....
        /*0080*/ 	.word	0xffffffff


	//   ....[4]....
        /*0084*/ 	.word	0xffffffff


	//   ....[5]....
        /*0088*/ 	.word	0xffffffff


	//   ....[6]....
        /*008c*/ 	.word	0xffffffff


	//   ....[7]....
        /*0090*/ 	.word	0xffffffff


	//   ....[8]....
        /*0094*/ 	.word	0xffffffff


	//   ....[9]....
        /*0098*/ 	.word	0xffffffff


	//   ....[10]....
        /*009c*/ 	.word	0xffffffff


	//   ....[11]....
        /*00a0*/ 	.word	0xffffffff


	//   ....[12]....
        /*00a4*/ 	.word	0xffffffff


	//   ....[13]....
        /*00a8*/ 	.word	0xffffffff


	//----- nvinfo : EIATTR_COOP_GROUP_INSTR_OFFSETS
	.align		4
.L_41:
        /*00ac*/ 	.byte	0x04, 0x28
        /*00ae*/ 	.short	(.L_43 - .L_42)


	//   ....[0]....
.L_42:
        /*00b0*/ 	.word	0x00000080


	//   ....[1]....
        /*00b4*/ 	.word	0x000004f0


	//   ....[2]....
        /*00b8*/ 	.word	0x000006a0


	//   ....[3]....
        /*00bc*/ 	.word	0x00000840


	//   ....[4]....
        /*00c0*/ 	.word	0x00000940


	//   ....[5]....
        /*00c4*/ 	.word	0x00000ab0


	//   ....[6]....
        /*00c8*/ 	.word	0x00000c50


	//   ....[7]....
        /*00cc*/ 	.word	0x00000e00


	//   ....[8]....
        /*00d0*/ 	.word	0x00002010


	//   ....[9]....
        /*00d4*/ 	.word	0x00002ec0


	//   ....[10]....
        /*00d8*/ 	.word	0x000030d0


	//   ....[11]....
        /*00dc*/ 	.word	0x00003100


	//   ....[12]....
        /*00e0*/ 	.word	0x00003b50


	//   ....[13]....
        /*00e4*/ 	.word	0x00003d80


	//----- nvinfo : EIATTR_VRC_CTA_INIT_COUNT
	.align		4
.L_43:
        /*00e8*/ 	.byte	0x02, 0x4a
        /*00ea*/ 	.byte	0x80
	.zero		1


	//----- nvinfo : EIATTR_SYSCALL_OFFSETS
	.align		4
        /*00ec*/ 	.byte	0x04, 0x46
        /*00ee*/ 	.short	(.L_45 - .L_44)


	//   ....[0]....
.L_44:
        /*00f0*/ 	.word	0x00005940


	//   ....[1]....
        /*00f4*/ 	.word	0x00005a30


	//   ....[2]....
        /*00f8*/ 	.word	0x00006200


	//   ....[3]....
        /*00fc*/ 	.word	0x00006e80


	//   ....[4]....
        /*0100*/ 	.word	0x00007ae0


	//   ....[5]....
        /*0104*/ 	.word	0x00008740


	//----- nvinfo : EIATTR_MBARRIER_INSTR_OFFSETS
	.align		4
.L_45:
        /*0108*/ 	.byte	0x04, 0x39
        /*010a*/ 	.short	(.L_47 - .L_46)


	//   ....[0]....
.L_46:
        /*010c*/ 	.word	0x00000610
        /*0110*/ 	.word	0x000000ff
        /*0114*/ 	.word	0x00000000
        /*0118*/ 	.short	0x0100
        /*011a*/ 	.byte	0x04
	.zero		1


	//   ....[1]....
        /*011c*/ 	.word	0x00000620
        /*0120*/ 	.word	0x000000ff
        /*0124*/ 	.word	0x00000020
        /*0128*/ 	.short	0x0100
        /*012a*/ 	.byte	0x04
	.zero		1


	//   ....[2]....
        /*012c*/ 	.word	0x00000630
        /*0130*/ 	.word	0x000000ff
        /*0134*/ 	.word	0x00000008
        /*0138*/ 	.short	0x0100
        /*013a*/ 	.byte	0x04
	.zero		1


	//   ....[3]....
        /*013c*/ 	.word	0x00000640
        /*0140*/ 	.word	0x000000ff
        /*0144*/ 	.word	0x00000028
        /*0148*/ 	.short	0x0100
        /*014a*/ 	.byte	0x04
	.zero		1


	//   ....[4]....
        /*014c*/ 	.word	0x00000650
        /*0150*/ 	.word	0x000000ff
        /*0154*/ 	.word	0x00000010
        /*0158*/ 	.short	0x0100
        /*015a*/ 	.byte	0x04
	.zero		1


	//   ....[5]....
        /*015c*/ 	.word	0x00000660
        /*0160*/ 	.word	0x000000ff
        /*0164*/ 	.word	0x00000030
        /*0168*/ 	.short	0x0100
        /*016a*/ 	.byte	0x04
	.zero		1


	//   ....[6]....
        /*016c*/ 	.word	0x00000670
        /*0170*/ 	.word	0x000000ff
        /*0174*/ 	.word	0x00000018
        /*0178*/ 	.short	0x0100
        /*017a*/ 	.byte	0x04
	.zero		1


	//   ....[7]....
        /*017c*/ 	.word	0x00000680
        /*0180*/ 	.word	0x000000ff
        /*0184*/ 	.word	0x00000038
        /*0188*/ 	.short	0x0100
        /*018a*/ 	.byte	0x04
	.zero		1


	//   ....[8]....
        /*018c*/ 	.word	0x000007b0
        /*0190*/ 	.word	0x000000ff
        /*0194*/ 	.word	0x00000040
        /*0198*/ 	.short	0x0100
        /*019a*/ 	.byte	0x04
	.zero		1


	//   ....[9]....
        /*019c*/ 	.word	0x000007c0
        /*01a0*/ 	.word	0x000000ff
        /*01a4*/ 	.word	0x00000060
        /*01a8*/ 	.short	0x0100
        /*01aa*/ 	.byte	0x04
	.zero		1


	//   ....[10]....
        /*01ac*/ 	.word	0x000007d0
        /*01b0*/ 	.word	0x000000ff
        /*01b4*/ 	.word	0x00000048
        /*01b8*/ 	.short	0x0100
        /*01ba*/ 	.byte	0x04
	.zero		1


	//   ....[11]....
        /*01bc*/ 	.word	0x000007e0
        /*01c0*/ 	.word	0x000000ff
        /*01c4*/ 	.word	0x00000068
        /*01c8*/ 	.short	0x0100
        /*01ca*/ 	.byte	0x04
	.zero		1


	//   ....[12]....
        /*01cc*/ 	.word	0x000007f0
        /*01d0*/ 	.word	0x000000ff
        /*01d4*/ 	.word	0x00000050
        /*01d8*/ 	.short	0x0100
        /*01da*/ 	.byte	0x04
	.zero		1


	//   ....[13]....
        /*01dc*/ 	.word	0x00000800
        /*01e0*/ 	.word	0x000000ff
        /*01e4*/ 	.word	0x00000070
        /*01e8*/ 	.short	0x0100
        /*01ea*/ 	.byte	0x04
	.zero		1


	//   ....[14]....
        /*01ec*/ 	.word	0x00000810
        /*01f0*/ 	.word	0x000000ff
        /*01f4*/ 	.word	0x00000058
        /*01f8*/ 	.short	0x0100
        /*01fa*/ 	.byte	0x04
	.zero		1


	//   ....[15]....
        /*01fc*/ 	.word	0x00000820
        /*0200*/ 	.word	0x000000ff
        /*0204*/ 	.word	0x00000078
        /*0208*/ 	.short	0x0100
        /*020a*/ 	.byte	0x04
	.zero		1


	//   ....[16]....
        /*020c*/ 	.word	0x00000910
        /*0210*/ 	.word	0x000000ff
        /*0214*/ 	.word	0x00000080
        /*0218*/ 	.short	0x0100
        /*021a*/ 	.byte	0x06
	.zero		1


	//   ....[17]....
        /*021c*/ 	.word	0x00000920
        /*0220*/ 	.word	0x000000ff
        /*0224*/ 	.word	0x00000088
        /*0228*/ 	.short	0x0100
        /*022a*/ 	.byte	0x06
	.zero		1


	//   ....[18]....
        /*022c*/ 	.word	0x00000a60
        /*0230*/ 	.word	0x000000ff
        /*0234*/ 	.word	0x00000090
        /*0238*/ 	.short	0x0100
        /*023a*/ 	.byte	0x06
	.zero		1


	//   ....[19]....
        /*023c*/ 	.word	0x00000a70
        /*0240*/ 	.word	0x000000ff
        /*0244*/ 	.word	0x000000a0
        /*0248*/ 	.short	0x0100
        /*024a*/ 	.byte	0x06
	.zero		1


	//   ....[20]....
        /*024c*/ 	.word	0x00000a80
        /*0250*/ 	.word	0x000000ff
        /*0254*/ 	.word	0x00000098
        /*0258*/ 	.short	0x0100
        /*025a*/ 	.byte	0x06
	.zero		1


	//   ....[21]....
        /*025c*/ 	.word	0x00000a90
        /*0260*/ 	.word	0x000000ff
        /*0264*/ 	.word	0x000000a8
        /*0268*/ 	.short	0x0100
        /*026a*/ 	.byte	0x06
	.zero		1


	//   ....[22]....
        /*026c*/ 	.word	0x00000bc0
        /*0270*/ 	.word	0x000000ff
        /*0274*/ 	.word	0x000000b0
        /*0278*/ 	.short	0x0100
        /*027a*/ 	.byte	0x04
	.zero		1


	//   ....[23]....
        /*027c*/ 	.word	0x00000bd0
        /*0280*/ 	.word	0x000000ff
        /*0284*/ 	.word	0x000000d0
        /*0288*/ 	.short	0x0100
        /*028a*/ 	.byte	0x04
	.zero		1


	//   ....[24]....
        /*028c*/ 	.word	0x00000be0
        /*0290*/ 	.word	0x000000ff
        /*0294*/ 	.word	0x000000b8
        /*0298*/ 	.short	0x0100
        /*029a*/ 	.byte	0x04
	.zero		1


	//   ....[25]....
        /*029c*/ 	.word	0x00000bf0
        /*02a0*/ 	.word	0x000000ff
        /*02a4*/ 	.word	0x000000d8
        /*02a8*/ 	.short	0x0100
        /*02aa*/ 	.byte	0x04
	.zero		1


	//   ....[26]....
        /*02ac*/ 	.word	0x00000c00
        /*02b0*/ 	.word	0x000000ff
        /*02b4*/ 	.word	0x000000c0
        /*02b8*/ 	.short	0x0100
        /*02ba*/ 	.byte	0x04
	.zero		1


	//   ....[27]....
        /*02bc*/ 	.word	0x00000c10
        /*02c0*/ 	.word	0x000000ff
        /*02c4*/ 	.word	0x000000e0
        /*02c8*/ 	.short	0x0100
        /*02ca*/ 	.byte	0x04
	.zero		1


	//   ....[28]....
        /*02cc*/ 	.word	0x00000c20
        /*02d0*/ 	.word	0x000000ff
        /*02d4*/ 	.word	0x000000c8
        /*02d8*/ 	.short	0x0100
        /*02da*/ 	.byte	0x04
	.zero		1


	//   ....[29]....
        /*02dc*/ 	.word	0x00000c30
        /*02e0*/ 	.word	0x000000ff
        /*02e4*/ 	.word	0x000000e8
        /*02e8*/ 	.short	0x0100
        /*02ea*/ 	.byte	0x04
	.zero		1


	//   ....[30]....
        /*02ec*/ 	.word	0x00000d20
        /*02f0*/ 	.word	0x000000ff
        /*02f4*/ 	.word	0x000000f0
        /*02f8*/ 	.short	0x0100
        /*02fa*/ 	.byte	0x04
	.zero		1


	//   ....[31]....
        /*02fc*/ 	.word	0x00000d30
        /*0300*/ 	.word	0x000000ff
        /*0304*/ 	.word	0x00000100
        /*0308*/ 	.short	0x0100
        /*030a*/ 	.byte	0x04
	.zero		1


	//   ....[32]....
        /*030c*/ 	.word	0x00000d40
        /*0310*/ 	.word	0x000000ff
        /*0314*/ 	.word	0x000000f8
        /*0318*/ 	.short	0x0100
        /*031a*/ 	.byte	0x04
	.zero		1


	//   ....[33]....
        /*031c*/ 	.word	0x00000d50
        /*0320*/ 	.word	0x000000ff
        /*0324*/ 	.word	0x00000108
        /*0328*/ 	.short	0x0100
        /*032a*/ 	.byte	0x04
	.zero		1


	//   ....[34]....
        /*032c*/ 	.word	0x00001890
        /*0330*/ 	.word	0x00000003
        /*0334*/ 	.word	0x00000100
        /*0338*/ 	.short	0x010a
        /*033a*/ 	.byte	0xff
	.zero		1


	//   ....[35]....
        /*033c*/ 	.word	0x000018c0
        /*0340*/ 	.word	0x00000003
        /*0344*/ 	.word	0x000000f0
        /*0348*/ 	.short	0x0101
        /*034a*/ 	.byte	0xff
	.zero		1


	//   ....[36]....
        /*034c*/ 	.word	0x00001990
        /*0350*/ 	.word	0x000000ff
        /*0354*/ 	.word	0x00000020
        /*0358*/ 	.short	0x010a
        /*035a*/ 	.byte	0x04
	.zero		1


	//   ....[37]....
        /*035c*/ 	.word	0x00001a10
        /*0360*/ 	.word	0x000000ff
        /*0364*/ 	.word	0x00000020
        /*0368*/ 	.short	0x010a
        /*036a*/ 	.byte	0x21
	.zero		1


	//   ....[38]....
        /*036c*/ 	.word	0x00001bb0
        /*0370*/ 	.word	0x000000ff
        /*0374*/ 	.word	0x00000020
        /*0378*/ 	.short	0x010a
        /*037a*/ 	.byte	0x08
	.zero		1


	//   ....[39]....
        /*037c*/ 	.word	0x00001cc0
        /*0380*/ 	.word	0x000000ff
        /*0384*/ 	.word	0x00000088
        /*0388*/ 	.short	0x0101
        /*038a*/ 	.byte	0x06
	.zero		1


	//   ....[40]....
        /*038c*/ 	.word	0x00001ce0
        /*0390*/ 	.word	0x000000ff
        /*0394*/ 	.word	0x00000020
        /*0398*/ 	.short	0x010a
        /*039a*/ 	.byte	0x04
	.zero		1


	//   ....[41]....
        /*039c*/ 	.word	0x00001d60
        /*03a0*/ 	.word	0x000000ff
        /*03a4*/ 	.word	0x00000020
        /*03a8*/ 	.short	0x010a
        /*03aa*/ 	.byte	0x11
	.zero		1


	//   ....[42]....
        /*03ac*/ 	.word	0x00001f00
        /*03b0*/ 	.word	0x000000ff
        /*03b4*/ 	.word	0x00000020
        /*03b8*/ 	.short	0x010a
        /*03ba*/ 	.byte	0x07
	.zero		1


	//   ....[43]....
        /*03bc*/ 	.word	0x00002040
        /*03c0*/ 	.word	0x00000003
        /*03c4*/ 	.word	0x00000090
        /*03c8*/ 	.short	0x010a
        /*03ca*/ 	.byte	0xff
	.zero		1


	//   ....[44]....
        /*03cc*/ 	.word	0x00002190
        /*03d0*/ 	.word	0x00000000
        /*03d4*/ 	.word	0x00000000
        /*03d8*/ 	.short	0x0101
        /*03da*/ 	.byte	0xff
	.zero		1


	//   ....[45]....
        /*03dc*/ 	.word	0x00002740
        /*03e0*/ 	.word	0x000000ff
        /*03e4*/ 	.word	0x00000000
        /*03e8*/ 	.short	0x010a
        /*03ea*/ 	.byte	0x04
	.zero		1


	//   ....[46]....
        /*03ec*/ 	.word	0x000027d0
        /*03f0*/ 	.word	0x000000ff
        /*03f4*/ 	.word	0x00000000
        /*03f8*/ 	.short	0x010a
        /*03fa*/ 	.byte	0x05
	.zero		1


	//   ....[47]....
        /*03fc*/ 	.word	0x00002860
        /*0400*/ 	.word	0x000000ff
        /*0404*/ 	.word	0x00000000
        /*0408*/ 	.short	0x010a
        /*040a*/ 	.byte	0x05
	.zero		1


	//   ....[48]....
        /*040c*/ 	.word	0x00002900
        /*0410*/ 	.word	0x00000000
        /*0414*/ 	.word	0x00000000
        /*0418*/ 	.short	0x010a
        /*041a*/ 	.byte	0xff
	.zero		1


	//   ....[49]....
        /*041c*/ 	.word	0x00002a20
        /*0420*/ 	.word	0x00000002
        /*0424*/ 	.word	0x000000f0
        /*0428*/ 	.short	0x010a
        /*042a*/ 	.byte	0xff
	.zero		1


	//   ....[50]....
        /*042c*/ 	.word	0x00002a80
        /*0430*/ 	.word	0x00000004
        /*0434*/ 	.word	0x00000000
        /*0438*/ 	.short	0x0101
        /*043a*/ 	.byte	0xff
	.zero		1


	//   ....[51]....
        /*043c*/ 	.word	0x00002aa0
        /*0440*/ 	.word	0x000000ff
        /*0444*/ 	.word	0x000000a0
        /*0448*/ 	.short	0x010a
        /*044a*/ 	.byte	0x04
	.zero		1


	//   ....[52]....
        /*044c*/ 	.word	0x00002bc0
        /*0450*/ 	.word	0x00000002
        /*0454*/ 	.word	0x00000090
        /*0458*/ 	.short	0x010a
        /*045a*/ 	.byte	0xff
	.zero		1


	//   ....[53]....
        /*045c*/ 	.word	0x00002cd0
        /*0460*/ 	.word	0x00000002
        /*0464*/ 	.word	0x00000000
        /*0468*/ 	.short	0x0101
        /*046a*/ 	.byte	0xff
	.zero		1


	//   ....[54]....
        /*046c*/ 	.word	0x00002d60
        /*0470*/ 	.word	0x000000ff
        /*0474*/ 	.word	0x000000a0
        /*0478*/ 	.short	0x0106
        /*047a*/ 	.byte	0x04
	.zero		1


	//   ....[55]....
        /*047c*/ 	.word	0x00002d80
        /*0480*/ 	.word	0x000000ff
        /*0484*/ 	.word	0x000000a0
        /*0488*/ 	.short	0x010a
        /*048a*/ 	.byte	0x04
	.zero		1


	//   ....[56]....
        /*048c*/ 	.word	0x00002e10
        /*0490*/ 	.word	0x000000ff
        /*0494*/ 	.word	0x000000a0
        /*0498*/ 	.short	0x0106
        /*049a*/ 	.byte	0x07
	.zero		1


	//   ....[57]....
        /*049c*/ 	.word	0x00002e50
        /*04a0*/ 	.word	0x00000000
        /*04a4*/ 	.word	0x000000a0
        /*04a8*/ 	.short	0x010a
        /*04aa*/ 	.byte	0xff
	.zero		1


	//   ....[58]....
        /*04ac*/ 	.word	0x000033a0
        /*04b0*/ 	.word	0x00000000
        /*04b4*/ 	.word	0x00000090
        /*04b8*/ 	.short	0x010a
        /*04ba*/ 	.byte	0xff
	.zero		1


	//   ....[59]....
        /*04bc*/ 	.word	0x000034b0
        /*04c0*/ 	.word	0x00000003
        /*04c4*/ 	.word	0x00000000
        /*04c8*/ 	.short	0x0101
        /*04ca*/ 	.byte	0xff
	.zero		1


	//   ....[60]....
        /*04cc*/ 	.word	0x000034c0
        /*04d0*/ 	.word	0x000000ff
        /*04d4*/ 	.word	0x00000000
        /*04d8*/ 	.short	0x010a
        /*04da*/ 	.byte	0x04
	.zero		1


	//   ....[61]....
        /*04dc*/ 	.word	0x000034e0
        /*04e0*/ 	.word	0x000000ff
        /*04e4*/ 	.word	0x000000d0
        /*04e8*/ 	.short	0x010a
        /*04ea*/ 	.byte	0x1e
	.zero		1


	//   ....[62]....
        /*04ec*/ 	.word	0x000035b0
        /*04f0*/ 	.word	0x000000ff
        /*04f4*/ 	.word	0x00000000
        /*04f8*/ 	.short	0x010a
        /*04fa*/ 	.byte	0x05
	.zero		1


	//   ....[63]....
        /*04fc*/ 	.word	0x000036f0
        /*0500*/ 	.word	0x000000ff
        /*0504*/ 	.word	0x00000000
        /*0508*/ 	.short	0x010a
        /*050a*/ 	.byte	0x04
	.zero		1


	//   ....[64]....
        /*050c*/ 	.word	0x00003980
        /*0510*/ 	.word	0x000000ff
        /*0514*/ 	.word	0x00000000
        /*0518*/ 	.short	0x010a
        /*051a*/ 	.byte	0x04
	.zero		1


	//   ....[65]....
        /*051c*/ 	.word	0x00003a10
        /*0520*/ 	.word	0x000000ff
        /*0524*/ 	.word	0x00000000
        /*0528*/ 	.short	0x010a
        /*052a*/ 	.byte	0x05
	.zero		1


	//   ....[66]....
        /*052c*/ 	.word	0x00003aa0
        /*0530*/ 	.word	0x000000ff
        /*0534*/ 	.word	0x00000000
        /*0538*/ 	.short	0x010a
        /*053a*/ 	.byte	0x05
	.zero		1


	//   ....[67]....
        /*053c*/ 	.word	0x00003b30
        /*0540*/ 	.word	0x000000ff
        /*0544*/ 	.word	0x00000000
        /*0548*/ 	.short	0x010a
        /*054a*/ 	.byte	0x04
	.zero		1


	//   ....[68]....
        /*054c*/ 	.word	0x00004000
        /*0550*/ 	.word	0x0000000c
        /*0554*/ 	.word	0x00000090
        /*0558*/ 	.short	0x010a
        /*055a*/ 	.byte	0xff
	.zero		1


	//   ....[69]....
        /*055c*/ 	.word	0x00004170
        /*0560*/ 	.word	0x00000000
        /*0564*/ 	.word	0x00000000
        /*0568*/ 	.short	0x0101
        /*056a*/ 	.byte	0xff
	.zero		1


	//   ....[70]....
        /*056c*/ 	.word	0x00004600
        /*0570*/ 	.word	0x000000ff
        /*0574*/ 	.word	0x00000088
        /*0578*/ 	.short	0x010a
        /*057a*/ 	.byte	0x15
	.zero		1


	//   ....[71]....
        /*057c*/ 	.word	0x00004780
        /*0580*/ 	.word	0x000000ff
        /*0584*/ 	.word	0x00000060
        /*0588*/ 	.short	0x010a
        /*058a*/ 	.byte	0x15
	.zero		1


	//   ....[72]....
        /*058c*/ 	.word	0x00004900
        /*0590*/ 	.word	0x000000ff
        /*0594*/ 	.word	0x00000040
        /*0598*/ 	.short	0x010b
        /*059a*/ 	.byte	0x15
	.zero		1


	//   ....[73]....
        /*059c*/ 	.word	0x00004910
        /*05a0*/ 	.word	0x000000ff
        /*05a4*/ 	.word	0x00000000
        /*05a8*/ 	.short	0x0101
        /*05aa*/ 	.byte	0x06
	.zero		1


	//   ....[74]....
        /*05ac*/ 	.word	0x00004920
        /*05b0*/ 	.word	0x000000ff
        /*05b4*/ 	.word	0x00000068
        /*05b8*/ 	.short	0x010a
        /*05ba*/ 	.byte	0x15
	.zero		1


	//   ....[75]....
        /*05bc*/ 	.word	0x00004a80
        /*05c0*/ 	.word	0x000000ff
        /*05c4*/ 	.word	0x00000048
        /*05c8*/ 	.short	0x010b
        /*05ca*/ 	.byte	0x15
	.zero		1


	//   ....[76]....
        /*05cc*/ 	.word	0x00004a90
        /*05d0*/ 	.word	0x000000ff
        /*05d4*/ 	.word	0x00000000
        /*05d8*/ 	.short	0x0101
        /*05da*/ 	.byte	0x06
	.zero		1


	//   ....[77]....
        /*05dc*/ 	.word	0x00004aa0
        /*05e0*/ 	.word	0x000000ff
        /*05e4*/ 	.word	0x00000070
        /*05e8*/ 	.short	0x010a
        /*05ea*/ 	.byte	0x15
	.zero		1


	//   ....[78]....
        /*05ec*/ 	.word	0x00004bf0
        /*05f0*/ 	.word	0x000000ff
        /*05f4*/ 	.word	0x00000050
        /*05f8*/ 	.short	0x010b
        /*05fa*/ 	.byte	0x15
	.zero		1


	//   ....[79]....
        /*05fc*/ 	.word	0x00004c00
        /*0600*/ 	.word	0x000000ff
        /*0604*/ 	.word	0x00000000
        /*0608*/ 	.short	0x0101
        /*060a*/ 	.byte	0x06
	.zero		1


	//   ....[80]....
        /*060c*/ 	.word	0x00004c10
        /*0610*/ 	.word	0x000000ff
        /*0614*/ 	.word	0x00000078
        /*0618*/ 	.short	0x010a
        /*061a*/ 	.byte	0x15
	.zero		1


	//   ....[81]....
        /*061c*/ 	.word	0x00004e00
        /*0620*/ 	.word	0x000000ff
        /*0624*/ 	.word	0x00000058
        /*0628*/ 	.short	0x010b
        /*062a*/ 	.byte	0x15
	.zero		1


	//   ....[82]....
        /*062c*/ 	.word	0x00004e10
        /*0630*/ 	.word	0x000000ff
        /*0634*/ 	.word	0x00000000
        /*0638*/ 	.short	0x0101
        /*063a*/ 	.byte	0x25
	.zero		1


	//   ....[83]....
        /*063c*/ 	.word	0x00004e40
        /*0640*/ 	.word	0x000000ff
        /*0644*/ 	.word	0x00000060
        /*0648*/ 	.short	0x010a
        /*064a*/ 	.byte	0x15
	.zero		1


	//   ....[84]....
        /*064c*/ 	.word	0x00004e60
        /*0650*/ 	.word	0x000000ff
        /*0654*/ 	.word	0x00000068
        /*0658*/ 	.short	0x010a
        /*065a*/ 	.byte	0x15
	.zero		1


	//   ....[85]....
        /*065c*/ 	.word	0x00004e80
        /*0660*/ 	.word	0x000000ff
        /*0664*/ 	.word	0x00000070
        /*0668*/ 	.short	0x010a
        /*066a*/ 	.byte	0x15
	.zero		1


	//   ....[86]....
        /*066c*/ 	.word	0x00004ec0
        /*0670*/ 	.word	0x00000000
        /*0674*/ 	.word	0x00000078
        /*0678*/ 	.short	0x010a
        /*067a*/ 	.byte	0xff
	.zero		1


	//   ....[87]....
        /*067c*/ 	.word	0x000051d0
        /*0680*/ 	.word	0x00000003
        /*0684*/ 	.word	0x00000090
        /*0688*/ 	.short	0x010a
        /*068a*/ 	.byte	0xff
	.zero		1


	//   ....[88]....
        /*068c*/ 	.word	0x00005350
        /*0690*/ 	.word	0x00000000
        /*0694*/ 	.word	0x00000000
        /*0698*/ 	.short	0x0101
        /*069a*/ 	.byte	0xff
	.zero		1


	//   ....[89]....
        /*069c*/ 	.word	0x00005ec0
        /*06a0*/ 	.word	0x000000ff
        /*06a4*/ 	.word	0x00000040
        /*06a8*/ 	.short	0x010a
        /*06aa*/ 	.byte	0x2c
	.zero		1


	//   ....[90]....
        /*06ac*/ 	.word	0x00005f00
        /*06b0*/ 	.word	0x00000063
        /*06b4*/ 	.word	0x000000b0
        /*06b8*/ 	.short	0x010a
        /*06ba*/ 	.byte	0xff
	.zero		1


	//   ....[91]....
        /*06bc*/ 	.word	0x00005ff0
        /*06c0*/ 	.word	0x000000ff
        /*06c4*/ 	.word	0x00000040
        /*06c8*/ 	.short	0x010a
        /*06ca*/ 	.byte	0x2c
	.zero		1


	//   ....[92]....
        /*06cc*/ 	.word	0x000060e0
        /*06d0*/ 	.word	0x00000063
        /*06d4*/ 	.word	0x000000b0
        /*06d8*/ 	.short	0x010a
        /*06da*/ 	.byte	0xff
	.zero		1


	//   ....[93]....
        /*06dc*/ 	.word	0x00006bb0
        /*06e0*/ 	.word	0x00000000
        /*06e4*/ 	.word	0x00000000
        /*06e8*/ 	.short	0x0101
        /*06ea*/ 	.byte	0xff
	.zero		1


	//   ....[94]....
        /*06ec*/ 	.word	0x00006bc0
        /*06f0*/ 	.word	0x00000003
        /*06f4*/ 	.word	0x00000040
        /*06f8*/ 	.short	0x010a
        /*06fa*/ 	.byte	0xff
	.zero		1


	//   ....[95]....
        /*06fc*/ 	.word	0x00006ca0
        /*0700*/ 	.word	0x00000003
        /*0704*/ 	.word	0x00000040
        /*0708*/ 	.short	0x010a
        /*070a*/ 	.byte	0xff
	.zero		1


	//   ....[96]....
        /*070c*/ 	.word	0x00007810
        /*0710*/ 	.word	0x0000003d
        /*0714*/ 	.word	0x00000000
        /*0718*/ 	.short	0x0101
        /*071a*/ 	.byte	0xff
	.zero		1


	//   ....[97]....
        /*071c*/ 	.word	0x00007830
        /*0720*/ 	.word	0x0000003e
        /*0724*/ 	.word	0x00000040
        /*0728*/ 	.short	0x010a
        /*072a*/ 	.byte	0xff
	.zero		1


	//   ....[98]....
        /*072c*/ 	.word	0x00007900
        /*0730*/ 	.word	0x0000003e
        /*0734*/ 	.word	0x00000040
        /*0738*/ 	.short	0x010a
        /*073a*/ 	.byte	0xff
	.zero		1


	//   ....[99]....
        /*073c*/ 	.word	0x00008470
        /*0740*/ 	.word	0x0000003d
        /*0744*/ 	.word	0x00000000
        /*0748*/ 	.short	0x0101
        /*074a*/ 	.byte	0xff
	.zero		1


	//   ....[100]....
        /*074c*/ 	.word	0x00008490
        /*0750*/ 	.word	0x0000003e
        /*0754*/ 	.word	0x00000040
        /*0758*/ 	.short	0x010a
        /*075a*/ 	.byte	0xff
	.zero		1


	//   ....[101]....
        /*075c*/ 	.word	0x00008560
        /*0760*/ 	.word	0x0000003e
        /*0764*/ 	.word	0x00000040
        /*0768*/ 	.short	0x010a
        /*076a*/ 	.byte	0xff
	.zero		1


	//   ....[102]....
        /*076c*/ 	.word	0x000088a0
        /*0770*/ 	.word	0x000000ff
        /*0774*/ 	.word	0x00000000
        /*0778*/ 	.short	0x0101
        /*077a*/ 	.byte	0x04
	.zero		1


	//   ....[103]....
        /*077c*/ 	.word	0x00009130
        /*0780*/ 	.word	0x00000002
        /*0784*/ 	.word	0x00000000
        /*0788*/ 	.short	0x0101
        /*078a*/ 	.byte	0xff
	.zero		1


	//   ....[104]....
        /*078c*/ 	.word	0x000093c0
        /*0790*/ 	.word	0x000000ff
        /*0794*/ 	.word	0x00000000
        /*0798*/ 	.short	0x0101
        /*079a*/ 	.byte	0x04
	.zero		1


	//   ....[105]....
        /*079c*/ 	.word	0x000093e0
        /*07a0*/ 	.word	0x00000003
        /*07a4*/ 	.word	0x00000100
        /*07a8*/ 	.short	0x010a
        /*07aa*/ 	.byte	0xff
	.zero		1


	//   ....[106]....
        /*07ac*/ 	.word	0x00009440
        /*07b0*/ 	.word	0x00000000
        /*07b4*/ 	.word	0x00000020
        /*07b8*/ 	.short	0x010a
        /*07ba*/ 	.byte	0xff
	.zero		1


	//   ....[107]....
        /*07bc*/ 	.word	0x000094a0
        /*07c0*/ 	.word	0x00000000
        /*07c4*/ 	.word	0x00000020
        /*07c8*/ 	.short	0x010a
        /*07ca*/ 	.byte	0xff
	.zero		1


	//   ....[108]....
        /*07cc*/ 	.word	0x000094f0
        /*07d0*/ 	.word	0x00000003
        /*07d4*/ 	.word	0x00000090
        /*07d8*/ 	.short	0x010a
        /*07da*/ 	.byte	0xff
	.zero		1


	//   ....[109]....
        /*07dc*/ 	.word	0x00009550
        /*07e0*/ 	.word	0x00000000
        /*07e4*/ 	.word	0x00000000
        /*07e8*/ 	.short	0x010a
        /*07ea*/ 	.byte	0xff
	.zero		1


	//   ....[110]....
        /*07ec*/ 	.word	0x000095b0
        /*07f0*/ 	.word	0x00000000
        /*07f4*/ 	.word	0x00000000
        /*07f8*/ 	.short	0x010a
        /*07fa*/ 	.byte	0xff
	.zero		1


	//   ....[111]....
        /*07fc*/ 	.word	0x00009610
        /*0800*/ 	.word	0x00000000
        /*0804*/ 	.word	0x00000000
        /*0808*/ 	.short	0x010a
        /*080a*/ 	.byte	0xff
	.zero		1


	//   ....[112]....
        /*080c*/ 	.word	0x00009660
        /*0810*/ 	.word	0x00000002
        /*0814*/ 	.word	0x000000f0
        /*0818*/ 	.short	0x010a
        /*081a*/ 	.byte	0xff
	.zero		1


	//   ....[113]....
        /*081c*/ 	.word	0x000096c0
        /*0820*/ 	.word	0x00000002
        /*0824*/ 	.word	0x000000a0
        /*0828*/ 	.short	0x010a
        /*082a*/ 	.byte	0xff
	.zero		1


	//   ....[114]....
        /*082c*/ 	.word	0x00009710
        /*0830*/ 	.word	0x00000002
        /*0834*/ 	.word	0x00000090
        /*0838*/ 	.short	0x010a
        /*083a*/ 	.byte	0xff
	.zero		1


	//   ....[115]....
        /*083c*/ 	.word	0x00009770
        /*0840*/ 	.word	0x00000000
        /*0844*/ 	.word	0x000000a0
        /*0848*/ 	.short	0x010a
        /*084a*/ 	.byte	0xff
	.zero		1


	//   ....[116]....
        /*084c*/ 	.word	0x000097c0
        /*0850*/ 	.word	0x00000000
        /*0854*/ 	.word	0x00000090
        /*0858*/ 	.short	0x010a
        /*085a*/ 	.byte	0xff
	.zero		1


	//   ....[117]....
        /*085c*/ 	.word	0x00009820
        /*0860*/ 	.word	0x00000003
        /*0864*/ 	.word	0x000000d0
        /*0868*/ 	.short	0x010a
        /*086a*/ 	.byte	0xff
	.zero		1


	//   ....[118]....
        /*086c*/ 	.word	0x00009880
        /*0870*/ 	.word	0x00000000
        /*0874*/ 	.word	0x00000000
        /*0878*/ 	.short	0x010a
        /*087a*/ 	.byte	0xff
	.zero		1


	//   ....[119]....
        /*087c*/ 	.word	0x000098e0
        /*0880*/ 	.word	0x00000000
        /*0884*/ 	.word	0x00000000
        /*0888*/ 	.short	0x010a
        /*088a*/ 	.byte	0xff
	.zero		1


	//   ....[120]....
        /*088c*/ 	.word	0x00009940
        /*0890*/ 	.word	0x00000000
        /*0894*/ 	.word	0x00000000
        /*0898*/ 	.short	0x010a
        /*089a*/ 	.byte	0xff
	.zero		1


	//   ....[121]....
        /*089c*/ 	.word	0x000099a0
        /*08a0*/ 	.word	0x00000000
        /*08a4*/ 	.word	0x00000000
        /*08a8*/ 	.short	0x010a
        /*08aa*/ 	.byte	0xff
	.zero		1


	//   ....[122]....
        /*08ac*/ 	.word	0x00009a00
        /*08b0*/ 	.word	0x00000000
        /*08b4*/ 	.word	0x00000000
        /*08b8*/ 	.short	0x010a
        /*08ba*/ 	.byte	0xff
	.zero		1


	//   ....[123]....
        /*08bc*/ 	.word	0x00009a50
        /*08c0*/ 	.word	0x0000000c
        /*08c4*/ 	.word	0x00000090
        /*08c8*/ 	.short	0x010a
        /*08ca*/ 	.byte	0xff
	.zero		1


	//   ....[124]....
        /*08cc*/ 	.word	0x00009ab0
        /*08d0*/ 	.word	0x00000000
        /*08d4*/ 	.word	0x00000088
        /*08d8*/ 	.short	0x010a
        /*08da*/ 	.byte	0xff
	.zero		1


	//   ....[125]....
        /*08dc*/ 	.word	0x00009b10
        /*08e0*/ 	.word	0x00000000
        /*08e4*/ 	.word	0x00000060
        /*08e8*/ 	.short	0x010a
        /*08ea*/ 	.byte	0xff
	.zero		1


	//   ....[126]....
        /*08ec*/ 	.word	0x00009b70
        /*08f0*/ 	.word	0x00000000
        /*08f4*/ 	.word	0x00000068
        /*08f8*/ 	.short	0x010a
        /*08fa*/ 	.byte	0xff
	.zero		1


	//   ....[127]....
        /*08fc*/ 	.word	0x00009bd0
        /*0900*/ 	.word	0x00000000
        /*0904*/ 	.word	0x00000070
        /*0908*/ 	.short	0x010a
        /*090a*/ 	.byte	0xff
	.zero		1


	//   ....[128]....
        /*090c*/ 	.word	0x00009c30
        /*0910*/ 	.word	0x00000000
        /*0914*/ 	.word	0x00000078
        /*0918*/ 	.short	0x010a
        /*091a*/ 	.byte	0xff
	.zero		1


	//   ....[129]....
        /*091c*/ 	.word	0x00009c90
        /*0920*/ 	.word	0x00000000
        /*0924*/ 	.word	0x00000060
        /*0928*/ 	.short	0x010a
        /*092a*/ 	.byte	0xff
	.zero		1


	//   ....[130]....
        /*092c*/ 	.word	0x00009cf0
        /*0930*/ 	.word	0x00000000
        /*0934*/ 	.word	0x00000068
        /*0938*/ 	.short	0x010a
        /*093a*/ 	.byte	0xff
	.zero		1


	//   ....[131]....
        /*093c*/ 	.word	0x00009d50
        /*0940*/ 	.word	0x00000000
        /*0944*/ 	.word	0x00000070
        /*0948*/ 	.short	0x010a
        /*094a*/ 	.byte	0xff
	.zero		1


	//   ....[132]....
        /*094c*/ 	.word	0x00009da0
        /*0950*/ 	.word	0x00000003
        /*0954*/ 	.word	0x00000090
        /*0958*/ 	.short	0x010a
        /*095a*/ 	.byte	0xff
	.zero		1


	//   ....[133]....
        /*095c*/ 	.word	0x00009e00
        /*0960*/ 	.word	0x00000002
        /*0964*/ 	.word	0x00000040
        /*0968*/ 	.short	0x010a
        /*096a*/ 	.byte	0xff
	.zero		1


	//   ....[134]....
        /*096c*/ 	.word	0x00009e50
        /*0970*/ 	.word	0x00000063
        /*0974*/ 	.word	0x000000b0
        /*0978*/ 	.short	0x010a
        /*097a*/ 	.byte	0xff
	.zero		1


	//   ....[135]....
        /*097c*/ 	.word	0x00009ea0
        /*0980*/ 	.word	0x00000003
        /*0984*/ 	.word	0x00000040
        /*0988*/ 	.short	0x010a
        /*098a*/ 	.byte	0xff
	.zero		1


	//   ....[136]....
        /*098c*/ 	.word	0x00009ef0
        /*0990*/ 	.word	0x0000003e
        /*0994*/ 	.word	0x00000040
        /*0998*/ 	.short	0x010a
        /*099a*/ 	.byte	0xff
	.zero		1


	//   ....[137]....
        /*099c*/ 	.word	0x00009f40
        /*09a0*/ 	.word	0x0000003e
        /*09a4*/ 	.word	0x00000040
        /*09a8*/ 	.short	0x010a
        /*09aa*/ 	.byte	0xff
	.zero		1


	//----- nvinfo : EIATTR_NUM_MBARRIERS
	.align		4
.L_47:
        /*09ac*/ 	.byte	0x03, 0x38
        /*09ae*/ 	.short	0x0022


	//----- nvinfo : EIATTR_EXIT_INSTR_OFFSETS
	.align		4
        /*09b0*/ 	.byte	0x04, 0x1c
        /*09b2*/ 	.short	(.L_49 - .L_48)


	//   ....[0]....
.L_48:
        /*09b4*/ 	.word	0x00002930


	//   ....[1]....
        /*09b8*/ 	.word	0x00002e20


	//   ....[2]....
        /*09bc*/ 	.word	0x00002e80


	//   ....[3]....
        /*09c0*/ 	.word	0x00003d90


	//   ....[4]....
        /*09c4*/ 	.word	0x00004ef0


	//   ....[5]....
        /*09c8*/ 	.word	0x00004f30


	//   ....[6]....
        /*09cc*/ 	.word	0x000092b0


	//   ....[7]....
        /*09d0*/ 	.word	0x00009330


	//   ....[8]....
        /*09d4*/ 	.word	0x00009360


	//   ....[9]....
        /*09d8*/ 	.word	0x000093d0


	//----- nvinfo : EIATTR_MAX_THREADS
	.align		4
.L_49:
        /*09dc*/ 	.byte	0x04, 0x05
        /*09de*/ 	.short	(.L_51 - .L_50)
.L_50:
        /*09e0*/ 	.word	0x00000100
        /*09e4*/ 	.word	0x00000001
        /*09e8*/ 	.word	0x00000001


	//----- nvinfo : EIATTR_CRS_STACK_SIZE
	.align		4
.L_51:
        /*09ec*/ 	.byte	0x04, 0x1e
        /*09ee*/ 	.short	(.L_53 - .L_52)
.L_52:
        /*09f0*/ 	.word	0x00000000


	//----- nvinfo : EIATTR_CBANK_PARAM_SIZE
	.align		4
.L_53:
        /*09f4*/ 	.byte	0x03, 0x19
        /*09f6*/ 	.short	0x0800


	//----- nvinfo : EIATTR_PARAM_CBANK
	.align		4
        /*09f8*/ 	.byte	0x04, 0x0a
        /*09fa*/ 	.short	(.L_55 - .L_54)
	.align		4
.L_54:
        /*09fc*/ 	.word	index@(.nv.constant0._ZN7cutlass13device_kernelINS_4gemm6kernel13GemmUniversalIN4cute5tupleIJiiiiEEENS1_10collective13CollectiveMmaINS1_35MainloopSm100TmaUmmaWarpSpecializedILi4ELi2ELi4ENS5_IJNS4_1CILi1EEENSA_ILi2EEESB_EEEEENS5_IJNSA_ILi128EEESF_NSA_ILi64EEEEEENS_6half_tENS5_IJlSB_lEEESI_SJ_NS4_8TiledMMAINS4_8MMA_AtomIJNS4_20SM100_MMA_F16BF16_SSISI_SI_fLi128ELi128ELNS4_4UMMA5MajorE0ELSO_0ELNSN_7ScaleInE0ELSP_0EEEEEENS4_6LayoutINS5_IJSB_SB_SB_EEENS5_IJNSA_ILi0EEESU_SU_EEEEENS5_IJNS4_10UnderscoreESX_SX_EEEEENS4_23SM90_TMA_LOAD_MULTICASTENS4_14ComposedLayoutINS4_7SwizzleILi3ELi4ELi3EEENS4_18smem_ptr_flag_bitsILi16EEENSS_INS5_IJNSA_ILi8EEESG_EEENS5_IJSG_SB_EEEEEEEvNS4_8identityENS4_13SM90_TMA_LOADES1A_vS1B_EENS_8epilogue10collective18CollectiveEpilogueINS1E_23Sm100TmaWarpSpecializedILi4ELi2ELi32ELb1ELb0EEEJSH_NS5_IJNSS_ISF_SB_EENSS_INSA_ILi32EEESB_EEEEESI_SJ_SI_SJ_NS1E_6fusion15FusionCallbacksIS1I_NS1N_17LinearCombinationISI_fSI_fLNS_15FloatRoundStyleE2EEESH_S1M_JEEENS4_5SM1004TMEM4LOAD26SM100_TMEM_LOAD_32dp32b32xES1C_NS11_INS12_ILi2ELi4ELi3EEES15_NSS_INS5_IJS16_S1K_EEENS5_IJS1K_SB_EEEEEEENS4_39AutoVectorizingCopyWithAssumedAlignmentILi128EEENS4_14SM90_TMA_STOREES21_S23_S23_EEEvvEEEEvNT_6ParamsE)
        /*0a00*/ 	.short	0x0380
        /*0a02*/ 	.short	0x0800


	//----- nvinfo : EIATTR_SW_WAR
	.align		4
.L_55:
        /*0a04*/ 	.byte	0x04, 0x36
        /*0a06*/ 	.short	(.L_57 - .L_56)
.L_56:
        /*0a08*/ 	.word	0x00000008
.L_57:


//--------------------- .nv.callgraph             --------------------------
	.section	.nv.callgraph,"",@"SHT_CUDA_CALLGRAPH"
	.align	4
	.sectionentsize	8
	.align		4
        /*0000*/ 	.word	0x00000000
	.align		4
        /*0004*/ 	.word	0xffffffff
	.align		4
        /*0008*/ 	.word	index@(_ZN7cutlass13device_kernelINS_4gemm6kernel13GemmUniversalIN4cute5tupleIJiiiiEEENS1_10collective13CollectiveMmaINS1_35MainloopSm100TmaUmmaWarpSpecializedILi4ELi2ELi4ENS5_IJNS4_1CILi1EEENSA_ILi2EEESB_EEEEENS5_IJNSA_ILi128EEESF_NSA_ILi64EEEEEENS_6half_tENS5_IJlSB_lEEESI_SJ_NS4_8TiledMMAINS4_8MMA_AtomIJNS4_20SM100_MMA_F16BF16_SSISI_SI_fLi128ELi128ELNS4_4UMMA5MajorE0ELSO_0ELNSN_7ScaleInE0ELSP_0EEEEEENS4_6LayoutINS5_IJSB_SB_SB_EEENS5_IJNSA_ILi0EEESU_SU_EEEEENS5_IJNS4_10UnderscoreESX_SX_EEEEENS4_23SM90_TMA_LOAD_MULTICASTENS4_14ComposedLayoutINS4_7SwizzleILi3ELi4ELi3EEENS4_18smem_ptr_flag_bitsILi16EEENSS_INS5_IJNSA_ILi8EEESG_EEENS5_IJSG_SB_EEEEEEEvNS4_8identityENS4_13SM90_TMA_LOADES1A_vS1B_EENS_8epilogue10collective18CollectiveEpilogueINS1E_23Sm100TmaWarpSpecializedILi4ELi2ELi32ELb1ELb0EEEJSH_NS5_IJNSS_ISF_SB_EENSS_INSA_ILi32EEESB_EEEEESI_SJ_SI_SJ_NS1E_6fusion15FusionCallbacksIS1I_NS1N_17LinearCombinationISI_fSI_fLNS_15FloatRoundStyleE2EEESH_S1M_JEEENS4_5SM1004TMEM4LOAD26SM100_TMEM_LOAD_32dp32b32xES1C_NS11_INS12_ILi2ELi4ELi3EEES15_NSS_INS5_IJS16_S1K_EEENS5_IJS1K_SB_EEEEEEENS4_39AutoVectorizingCopyWithAssumedAlignmentILi128EEENS4_14SM90_TMA_STOREES21_S23_S23_EEEvvEEEEvNT_6ParamsE)
	.align		4
        /*000c*/ 	.word	index@(__assertfail)
	.align		4
        /*0010*/ 	.word	0x00000000
	.align		4
        /*0014*/ 	.word	0xfffffffe
	.align		4
        /*0018*/ 	.word	0x00000000
	.align		4
        /*001c*/ 	.word	0xfffffffd
	.align		4
        /*0020*/ 	.word	0x00000000
	.align		4
        /*0024*/ 	.word	0xfffffffc


//--------------------- .nv.constant4             --------------------------
	.section	.nv.constant4,"a",@progbits
	.align	8
	.align		8
.nv.constant4:
        /*0000*/ 	.dword	__assertfail
	.align		8
        /*0008*/ 	.dword	__unnamed_1
	.align		8
        /*0010*/ 	.dword	__unnamed_2
	.align		8
        /*0018*/ 	.dword	_ZN39_INTERNAL_de481d55_4_k_cu_bc37bf36_64134cuda3std3__45__cpo5beginE
	.align		8
        /*0020*/ 	.dword	_ZN39_INTERNAL_de481d55_4_k_cu_bc37bf36_64134cuda3std3__45__cpo3endE
	.align		8
        /*0028*/ 	.dword	_ZN39_INTERNAL_de481d55_4_k_cu_bc37bf36_64134cuda3std3__45__cpo6cbeginE
	.align		8
        /*0030*/ 	.dword	_ZN39_INTERNAL_de481d55_4_k_cu_bc37bf36_64134cuda3std3__45__cpo4cendE
	.align		8
        /*0038*/ 	.dword	_ZN39_INTERNAL_de481d55_4_k_cu_bc37bf36_64134cuda3std3__441_GLOBAL__N__de481d55_4_k_cu_bc37bf36_64136ignoreE
	.align		8
        /*0040*/ 	.dword	_ZN39_INTERNAL_de481d55_4_k_cu_bc37bf36_64134cuda3std3__419piecewise_constructE
	.align		8
        /*0048*/ 	.dword	_ZN39_INTERNAL_de481d55_4_k_cu_bc37bf36_64134cuda3std3__48in_placeE
	.align		8
        /*0050*/ 	.dword	_ZN39_INTERNAL_de481d55_4_k_cu_bc37bf36_64134cuda3std6ranges3__45__cpo4swapE
	.align		8
        /*0058*/ 	.dword	_ZN39_INTERNAL_de481d55_4_k_cu_bc37bf36_64134cuda3std6ranges3__45__cpo9iter_moveE
	.align		8
        /*0060*/ 	.dword	_ZN39_INTERNAL_de481d55_4_k_cu_bc37bf36_64134cute7productE
	.align		8
        /*0068*/ 	.dword	_ZN39_INTERNAL_de481d55_4_k_cu_bc37bf36_64134cute1_E
	.align		8
        /*0070*/ 	.dword	$str$25
	.align		8
        /*0078*/ 	.dword	$str$26
	.align		8
        /*0080*/ 	.dword	$str$27
	.align		8
        /*0088*/ 	.dword	$str$28


//--------------------- .text._ZN7cutlass13device_kernelINS_4gemm6kernel13GemmUniversalIN4cute5tupleIJiiiiEEENS1_10collective13CollectiveMmaINS1_35MainloopSm100TmaUmmaWarpSpecializedILi4ELi2ELi4ENS5_IJNS4_1CILi1EEENSA_ILi2EEESB_EEEEENS5_IJNSA_ILi128EEESF_NSA_ILi64EEEEEENS_6half_tENS5_IJlSB_lEEESI_SJ_NS4_8TiledMMAINS4_8MMA_AtomIJNS4_20SM100_MMA_F16BF16_SSISI_SI_fLi128ELi128ELNS4_4UMMA5MajorE0ELSO_0ELNSN_7ScaleInE0ELSP_0EEEEEENS4_6LayoutINS5_IJSB_SB_SB_EEENS5_IJNSA_ILi0EEESU_SU_EEEEENS5_IJNS4_10UnderscoreESX_SX_EEEEENS4_23SM90_TMA_LOAD_MULTICASTENS4_14ComposedLayoutINS4_7SwizzleILi3ELi4ELi3EEENS4_18smem_ptr_flag_bitsILi16EEENSS_INS5_IJNSA_ILi8EEESG_EEENS5_IJSG_SB_EEEEEEEvNS4_8identityENS4_13SM90_TMA_LOADES1A_vS1B_EENS_8epilogue10collective18CollectiveEpilogueINS1E_23Sm100TmaWarpSpecializedILi4ELi2ELi32ELb1ELb0EEEJSH_NS5_IJNSS_ISF_SB_EENSS_INSA_ILi32EEESB_EEEEESI_SJ_SI_SJ_NS1E_6fusion15FusionCallbacksIS1I_NS1N_17LinearCombinationISI_fSI_fLNS_15FloatRoundStyleE2EEESH_S1M_JEEENS4_5SM1004TMEM4LOAD26SM100_TMEM_LOAD_32dp32b32xES1C_NS11_INS12_ILi2ELi4ELi3EEES15_NSS_INS5_IJS16_S1K_EEENS5_IJS1K_SB_EEEEEEENS4_39AutoVectorizingCopyWithAssumedAlignmentILi128EEENS4_14SM90_TMA_STOREES21_S23_S23_EEEvvEEEEvNT_6ParamsE --------------------------
	.section	.text._ZN7cutlass13device_kernelINS_4gemm6kernel13GemmUniversalIN4cute5tupleIJiiiiEEENS1_10collective13CollectiveMmaINS1_35MainloopSm100TmaUmmaWarpSpecializedILi4ELi2ELi4ENS5_IJNS4_1CILi1EEENSA_ILi2EEESB_EEEEENS5_IJNSA_ILi128EEESF_NSA_ILi64EEEEEENS_6half_tENS5_IJlSB_lEEESI_SJ_NS4_8TiledMMAINS4_8MMA_AtomIJNS4_20SM100_MMA_F16BF16_SSISI_SI_fLi128ELi128ELNS4_4UMMA5MajorE0ELSO_0ELNSN_7ScaleInE0ELSP_0EEEEEENS4_6LayoutINS5_IJSB_SB_SB_EEENS5_IJNSA_ILi0EEESU_SU_EEEEENS5_IJNS4_10UnderscoreESX_SX_EEEEENS4_23SM90_TMA_LOAD_MULTICASTENS4_14ComposedLayoutINS4_7SwizzleILi3ELi4ELi3EEENS4_18smem_ptr_flag_bitsILi16EEENSS_INS5_IJNSA_ILi8EEESG_EEENS5_IJSG_SB_EEEEEEEvNS4_8identityENS4_13SM90_TMA_LOADES1A_vS1B_EENS_8epilogue10collective18CollectiveEpilogueINS1E_23Sm100TmaWarpSpecializedILi4ELi2ELi32ELb1ELb0EEEJSH_NS5_IJNSS_ISF_SB_EENSS_INSA_ILi32EEESB_EEEEESI_SJ_SI_SJ_NS1E_6fusion15FusionCallbacksIS1I_NS1N_17LinearCombinationISI_fSI_fLNS_15FloatRoundStyleE2EEESH_S1M_JEEENS4_5SM1004TMEM4LOAD26SM100_TMEM_LOAD_32dp32b32xES1C_NS11_INS12_ILi2ELi4ELi3EEES15_NSS_INS5_IJS16_S1K_EEENS5_IJS1K_SB_EEEEEEENS4_39AutoVectorizingCopyWithAssumedAlignmentILi128EEENS4_14SM90_TMA_STOREES21_S23_S23_EEEvvEEEEvNT_6ParamsE,"ax",@progbits
	.align	128
.text._ZN7cutlass13device_kernelINS_4gemm6kernel13GemmUniversalIN4cute5tupleIJiiiiEEENS1_10collective13CollectiveMmaINS1_35MainloopSm100TmaUmmaWarpSpecializedILi4ELi2ELi4ENS5_IJNS4_1CILi1EEENSA_ILi2EEESB_EEEEENS5_IJNSA_ILi128EEESF_NSA_ILi64EEEEEENS_6half_tENS5_IJlSB_lEEESI_SJ_NS4_8TiledMMAINS4_8MMA_AtomIJNS4_20SM100_MMA_F16BF16_SSISI_SI_fLi128ELi128ELNS4_4UMMA5MajorE0ELSO_0ELNSN_7ScaleInE0ELSP_0EEEEEENS4_6LayoutINS5_IJSB_SB_SB_EEENS5_IJNSA_ILi0EEESU_SU_EEEEENS5_IJNS4_10UnderscoreESX_SX_EEEEENS4_23SM90_TMA_LOAD_MULTICASTENS4_14ComposedLayoutINS4_7SwizzleILi3ELi4ELi3EEENS4_18smem_ptr_flag_bitsILi16EEENSS_INS5_IJNSA_ILi8EEESG_EEENS5_IJSG_SB_EEEEEEEvNS4_8identityENS4_13SM90_TMA_LOADES1A_vS1B_EENS_8epilogue10collective18CollectiveEpilogueINS1E_23Sm100TmaWarpSpecializedILi4ELi2ELi32ELb1ELb0EEEJSH_NS5_IJNSS_ISF_SB_EENSS_INSA_ILi32EEESB_EEEEESI_SJ_SI_SJ_NS1E_6fusion15FusionCallbacksIS1I_NS1N_17LinearCombinationISI_fSI_fLNS_15FloatRoundStyleE2EEESH_S1M_JEEENS4_5SM1004TMEM4LOAD26SM100_TMEM_LOAD_32dp32b32xES1C_NS11_INS12_ILi2ELi4ELi3EEES15_NSS_INS5_IJS16_S1K_EEENS5_IJS1K_SB_EEEEEEENS4_39AutoVectorizingCopyWithAssumedAlignmentILi128EEENS4_14SM90_TMA_STOREES21_S23_S23_EEEvvEEEEvNT_6ParamsE:
        .type           _ZN7cutlass13device_kernelINS_4gemm6kernel13GemmUniversalIN4cute5tupleIJiiiiEEENS1_10collective13CollectiveMmaINS1_35MainloopSm100TmaUmmaWarpSpecializedILi4ELi2ELi4ENS5_IJNS4_1CILi1EEENSA_ILi2EEESB_EEEEENS5_IJNSA_ILi128EEESF_NSA_ILi64EEEEEENS_6half_tENS5_IJlSB_lEEESI_SJ_NS4_8TiledMMAINS4_8MMA_AtomIJNS4_20SM100_MMA_F16BF16_SSISI_SI_fLi128ELi128ELNS4_4UMMA5MajorE0ELSO_0ELNSN_7ScaleInE0ELSP_0EEEEEENS4_6LayoutINS5_IJSB_SB_SB_EEENS5_IJNSA_ILi0EEESU_SU_EEEEENS5_IJNS4_10UnderscoreESX_SX_EEEEENS4_23SM90_TMA_LOAD_MULTICASTENS4_14ComposedLayoutINS4_7SwizzleILi3ELi4ELi3EEENS4_18smem_ptr_flag_bitsILi16EEENSS_INS5_IJNSA_ILi8EEESG_EEENS5_IJSG_SB_EEEEEEEvNS4_8identityENS4_13SM90_TMA_LOADES1A_vS1B_EENS_8epilogue10collective18CollectiveEpilogueINS1E_23Sm100TmaWarpSpecializedILi4ELi2ELi32ELb1ELb0EEEJSH_NS5_IJNSS_ISF_SB_EENSS_INSA_ILi32EEESB_EEEEESI_SJ_SI_SJ_NS1E_6fusion15FusionCallbacksIS1I_NS1N_17LinearCombinationISI_fSI_fLNS_15FloatRoundStyleE2EEESH_S1M_JEEENS4_5SM1004TMEM4LOAD26SM100_TMEM_LOAD_32dp32b32xES1C_NS11_INS12_ILi2ELi4ELi3EEES15_NSS_INS5_IJS16_S1K_EEENS5_IJS1K_SB_EEEEEEENS4_39AutoVectorizingCopyWithAssumedAlignmentILi128EEENS4_14SM90_TMA_STOREES21_S23_S23_EEEvvEEEEvNT_6ParamsE,@function
        .size           _ZN7cutlass13device_kernelINS_4gemm6kernel13GemmUniversalIN4cute5tupleIJiiiiEEENS1_10collective13CollectiveMmaINS1_35MainloopSm100TmaUmmaWarpSpecializedILi4ELi2ELi4ENS5_IJNS4_1CILi1EEENSA_ILi2EEESB_EEEEENS5_IJNSA_ILi128EEESF_NSA_ILi64EEEEEENS_6half_tENS5_IJlSB_lEEESI_SJ_NS4_8TiledMMAINS4_8MMA_AtomIJNS4_20SM100_MMA_F16BF16_SSISI_SI_fLi128ELi128ELNS4_4UMMA5MajorE0ELSO_0ELNSN_7ScaleInE0ELSP_0EEEEEENS4_6LayoutINS5_IJSB_SB_SB_EEENS5_IJNSA_ILi0EEESU_SU_EEEEENS5_IJNS4_10UnderscoreESX_SX_EEEEENS4_23SM90_TMA_LOAD_MULTICASTENS4_14ComposedLayoutINS4_7SwizzleILi3ELi4ELi3EEENS4_18smem_ptr_flag_bitsILi16EEENSS_INS5_IJNSA_ILi8EEESG_EEENS5_IJSG_SB_EEEEEEEvNS4_8identityENS4_13SM90_TMA_LOADES1A_vS1B_EENS_8epilogue10collective18CollectiveEpilogueINS1E_23Sm100TmaWarpSpecializedILi4ELi2ELi32ELb1ELb0EEEJSH_NS5_IJNSS_ISF_SB_EENSS_INSA_ILi32EEESB_EEEEESI_SJ_SI_SJ_NS1E_6fusion15FusionCallbacksIS1I_NS1N_17LinearCombinationISI_fSI_fLNS_15FloatRoundStyleE2EEESH_S1M_JEEENS4_5SM1004TMEM4LOAD26SM100_TMEM_LOAD_32dp32b32xES1C_NS11_INS12_ILi2ELi4ELi3EEES15_NSS_INS5_IJS16_S1K_EEENS5_IJS1K_SB_EEEEEEENS4_39AutoVectorizingCopyWithAssumedAlignmentILi128EEENS4_14SM90_TMA_STOREES21_S23_S23_EEEvvEEEEvNT_6ParamsE,(.L_x_183 - _ZN7cutlass13device_kernelINS_4gemm6kernel13GemmUniversalIN4cute5tupleIJiiiiEEENS1_10collective13CollectiveMmaINS1_35MainloopSm100TmaUmmaWarpSpecializedILi4ELi2ELi4ENS5_IJNS4_1CILi1EEENSA_ILi2EEESB_EEEEENS5_IJNSA_ILi128EEESF_NSA_ILi64EEEEEENS_6half_tENS5_IJlSB_lEEESI_SJ_NS4_8TiledMMAINS4_8MMA_AtomIJNS4_20SM100_MMA_F16BF16_SSISI_SI_fLi128ELi128ELNS4_4UMMA5MajorE0ELSO_0ELNSN_7ScaleInE0ELSP_0EEEEEENS4_6LayoutINS5_IJSB_SB_SB_EEENS5_IJNSA_ILi0EEESU_SU_EEEEENS5_IJNS4_10UnderscoreESX_SX_EEEEENS4_23SM90_TMA_LOAD_MULTICASTENS4_14ComposedLayoutINS4_7SwizzleILi3ELi4ELi3EEENS4_18smem_ptr_flag_bitsILi16EEENSS_INS5_IJNSA_ILi8EEESG_EEENS5_IJSG_SB_EEEEEEEvNS4_8identityENS4_13SM90_TMA_LOADES1A_vS1B_EENS_8epilogue10collective18CollectiveEpilogueINS1E_23Sm100TmaWarpSpecializedILi4ELi2ELi32ELb1ELb0EEEJSH_NS5_IJNSS_ISF_SB_EENSS_INSA_ILi32EEESB_EEEEESI_SJ_SI_SJ_NS1E_6fusion15FusionCallbacksIS1I_NS1N_17LinearCombinationISI_fSI_fLNS_15FloatRoundStyleE2EEESH_S1M_JEEENS4_5SM1004TMEM4LOAD26SM100_TMEM_LOAD_32dp32b32xES1C_NS11_INS12_ILi2ELi4ELi3EEES15_NSS_INS5_IJS16_S1K_EEENS5_IJS1K_SB_EEEEEEENS4_39AutoVectorizingCopyWithAssumedAlignmentILi128EEENS4_14SM90_TMA_STOREES21_S23_S23_EEEvvEEEEvNT_6ParamsE)
        .other          _ZN7cutlass13device_kernelINS_4gemm6kernel13GemmUniversalIN4cute5tupleIJiiiiEEENS1_10collective13CollectiveMmaINS1_35MainloopSm100TmaUmmaWarpSpecializedILi4ELi2ELi4ENS5_IJNS4_1CILi1EEENSA_ILi2EEESB_EEEEENS5_IJNSA_ILi128EEESF_NSA_ILi64EEEEEENS_6half_tENS5_IJlSB_lEEESI_SJ_NS4_8TiledMMAINS4_8MMA_AtomIJNS4_20SM100_MMA_F16BF16_SSISI_SI_fLi128ELi128ELNS4_4UMMA5MajorE0ELSO_0ELNSN_7ScaleInE0ELSP_0EEEEEENS4_6LayoutINS5_IJSB_SB_SB_EEENS5_IJNSA_ILi0EEESU_SU_EEEEENS5_IJNS4_10UnderscoreESX_SX_EEEEENS4_23SM90_TMA_LOAD_MULTICASTENS4_14ComposedLayoutINS4_7SwizzleILi3ELi4ELi3EEENS4_18smem_ptr_flag_bitsILi16EEENSS_INS5_IJNSA_ILi8EEESG_EEENS5_IJSG_SB_EEEEEEEvNS4_8identityENS4_13SM90_TMA_LOADES1A_vS1B_EENS_8epilogue10collective18CollectiveEpilogueINS1E_23Sm100TmaWarpSpecializedILi4ELi2ELi32ELb1ELb0EEEJSH_NS5_IJNSS_ISF_SB_EENSS_INSA_ILi32EEESB_EEEEESI_SJ_SI_SJ_NS1E_6fusion15FusionCallbacksIS1I_NS1N_17LinearCombinationISI_fSI_fLNS_15FloatRoundStyleE2EEESH_S1M_JEEENS4_5SM1004TMEM4LOAD26SM100_TMEM_LOAD_32dp32b32xES1C_NS11_INS12_ILi2ELi4ELi3EEES15_NSS_INS5_IJS16_S1K_EEENS5_IJS1K_SB_EEEEEEENS4_39AutoVectorizingCopyWithAssumedAlignmentILi128EEENS4_14SM90_TMA_STOREES21_S23_S23_EEEvvEEEEvNT_6ParamsE,@"STO_CUDA_ENTRY STV_DEFAULT"
_ZN7cutlass13device_kernelINS_4gemm6kernel13GemmUniversalIN4cute5tupleIJiiiiEEENS1_10collective13CollectiveMmaINS1_35MainloopSm100TmaUmmaWarpSpecializedILi4ELi2ELi4ENS5_IJNS4_1CILi1EEENSA_ILi2EEESB_EEEEENS5_IJNSA_ILi128EEESF_NSA_ILi64EEEEEENS_6half_tENS5_IJlSB_lEEESI_SJ_NS4_8TiledMMAINS4_8MMA_AtomIJNS4_20SM100_MMA_F16BF16_SSISI_SI_fLi128ELi128ELNS4_4UMMA5MajorE0ELSO_0ELNSN_7ScaleInE0ELSP_0EEEEEENS4_6LayoutINS5_IJSB_SB_SB_EEENS5_IJNSA_ILi0EEESU_SU_EEEEENS5_IJNS4_10UnderscoreESX_SX_EEEEENS4_23SM90_TMA_LOAD_MULTICASTENS4_14ComposedLayoutINS4_7SwizzleILi3ELi4ELi3EEENS4_18smem_ptr_flag_bitsILi16EEENSS_INS5_IJNSA_ILi8EEESG_EEENS5_IJSG_SB_EEEEEEEvNS4_8identityENS4_13SM90_TMA_LOADES1A_vS1B_EENS_8epilogue10collective18CollectiveEpilogueINS1E_23Sm100TmaWarpSpecializedILi4ELi2ELi32ELb1ELb0EEEJSH_NS5_IJNSS_ISF_SB_EENSS_INSA_ILi32EEESB_EEEEESI_SJ_SI_SJ_NS1E_6fusion15FusionCallbacksIS1I_NS1N_17LinearCombinationISI_fSI_fLNS_15FloatRoundStyleE2EEESH_S1M_JEEENS4_5SM1004TMEM4LOAD26SM100_TMEM_LOAD_32dp32b32xES1C_NS11_INS12_ILi2ELi4ELi3EEES15_NSS_INS5_IJS16_S1K_EEENS5_IJS1K_SB_EEEEEEENS4_39AutoVectorizingCopyWithAssumedAlignmentILi128EEENS4_14SM90_TMA_STOREES21_S23_S23_EEEvvEEEEvNT_6ParamsE:
[----:B------:R-:W1:Y:S01]  /*0000*/  LDC R1, c[0x0][0x37c] ;  /* 0x0000df00ff017b82 */ /* 0x000e620000000800 */
[----:B------:R-:W2:Y:S01]  /*0010*/  S2R R94, SR_TID.X ;  /* 0x00000000005e7919 */ /* 0x000ea20000002100 */
[----:B------:R-:W3:Y:S01]  /*0020*/  LDCU.64 UR8, c[0x0][0x890] ;  /* 0x00011200ff0877ac */ /* 0x000ee20008000a00 */
[----:B------:R-:W-:Y:S02]  /*0030*/  PRMT R80, RZ, 0x7610, R80 ;  /* 0x00007610ff507816 */ /* 0x000fe40000000050 */
[----:B------:R-:W-:Y:S01]  /*0040*/  ELECT P3, URZ, PT ;  /* 0x0000000000ff782f */ /* 0x000fe20003860000 */
[----:B---3--:R-:W-:-:S04]  /*0050*/  UISETP.NE.U32.AND UP0, UPT, UR8, URZ, UPT ;  /* 0x000000ff0800728c */ /* 0x008fc8000bf05070 */
[----:B------:R-:W-:Y:S01]  /*0060*/  UISETP.NE.AND.EX UP0, UPT, UR9, URZ, UPT, UP0 ;  /* 0x000000ff0900728c */ /* 0x000fe2000bf05300 */
[----:B--2---:R-:W-:-:S05]  /*0070*/  SHF.R.U32.HI R81, RZ, 0x5, R94 ;  /* 0x00000005ff517819 */ /* 0x004fca000001165e */
[----:B------:R-:W2:Y:S02]  /*0080*/  SHFL.IDX PT, R0, R81, RZ, 0x1f ;  /* 0x00001fff51007589 */ /* 0x000ea400000e0000 */
[----:B--2---:R-:W-:Y:S01]  /*0090*/  R2UR UR17, R0 ;  /* 0x00000000001172ca */ /* 0x004fe200000e0000 */
[----:B-1----:R-:W-:-:S14]  /*00a0*/  BRA.U UP0, `(.L_x_0) ;  /* 0x0000000100307547 */ /* 0x002fdc000b800000 */
[----:B------:R-:W1:Y:S02]  /*00b0*/  LDCU.64 UR4, c[0x0][0x888] ;  /* 0x00011100ff0477ac */ /* 0x000e640008000a00 */
[----:B-1----:R-:W-:-:S04]  /*00c0*/  UISETP.NE.U32.AND UP0, UPT, UR4, URZ, UPT ;  /* 0x000000ff0400728c */ /* 0x002fc8000bf05070 */
[----:B------:R-:W-:-:S09]  /*00d0*/  UISETP.NE.AND.EX UP0, UPT, UR5, URZ, UPT, UP0 ;  /* 0x000000ff0500728c */ /* 0x000fd2000bf05300 */
[----:B------:R-:W-:Y:S05]  /*00e0*/  BRA.U !UP0, `(.L_x_1) ;  /* 0x0000000108147547 */ /* 0x000fea000b800000 */
[----:B------:R-:W1:Y:S01]  /*00f0*/  LDC.64 R2, c[0x0][0x888] ;  /* 0x00022200ff027b82 */ /* 0x000e620000000a00 */
[----:B------:R-:W1:Y:S02]  /*0100*/  LDCU.64 UR4, c[0x0][0x358] ;  /* 0x00006b00ff0477ac */ /* 0x000e640008000a00 */
[----:B-1----:R1:W5:Y:S01]  /*0110*/  LDG.E R41, desc[UR4][R2.64] ;  /* 0x0000000402297981 */ /* 0x002362000c1e1900 */
[----:B------:R-:W-:Y:S01]  /*0120*/  HFMA2 R80, -RZ, RZ, 0, 5.9604644775390625e-08 ;  /* 0x00000001ff507431 */ /* 0x000fe200000001ff */
[----:B------:R-:W-:Y:S05]  /*0130*/  BRA `(.L_x_0) ;  /* 0x00000000000c7947 */ /* 0x000fea0003800000 */
.L_x_1:
[----:B------:R-:W1:Y:S01]  /*0140*/  LDCU UR4, c[0x0][0x880] ;  /* 0x00011000ff0477ac */ /* 0x000e620008000800 */
[----:B------:R-:W-:Y:S01]  /*0150*/  HFMA2 R80, -RZ, RZ, 0, 5.9604644775390625e-08 ;  /* 0x00000001ff507431 */ /* 0x000fe200000001ff */
[----:B-1----:R-:W-:-:S07]  /*0160*/  MOV R41, UR4 ;  /* 0x0000000400297c02 */ /* 0x002fce0008000f00 */
.L_x_0:
[----:B------:R-:W2:Y:S02]  /*0170*/  LDCU.64 UR4, c[0x0][0x8b0] ;  /* 0x00011600ff0477ac */ /* 0x000ea40008000a00 */
[----:B--2---:R-:W-:-:S04]  /*0180*/  UISETP.NE.U32.AND UP0, UPT, UR4, URZ, UPT ;  /* 0x000000ff0400728c */ /* 0x004fc8000bf05070 */
[----:B------:R-:W-:-:S09]  /*0190*/  UISETP.NE.AND.EX UP0, UPT, UR5, URZ, UPT, UP0 ;  /* 0x000000ff0500728c */ /* 0x000fd2000bf05300 */
[----:B------:R-:W-:Y:S05]  /*01a0*/  BRA.U UP0, `(.L_x_2) ;  /* 0x0000000100287547 */ /* 0x000fea000b800000 */
[----:B------:R-:W2:Y:S02]  /*01b0*/  LDCU.64 UR4, c[0x0][0x8a8] ;  /* 0x00011500ff0477ac */ /* 0x000ea40008000a00 */
[----:B--2---:R-:W-:-:S04]  /*01c0*/  UISETP.NE.U32.AND UP0, UPT, UR4, URZ, UPT ;  /* 0x000000ff0400728c */ /* 0x004fc8000bf05070 */
[----:B------:R-:W-:-:S09]  /*01d0*/  UISETP.NE.AND.EX UP0, UPT, UR5, URZ, UPT, UP0 ;  /* 0x000000ff0500728c */ /* 0x000fd2000bf05300 */
[----:B------:R-:W-:Y:S05]  /*01e0*/  BRA.U !UP0, `(.L_x_3) ;  /* 0x0000000108107547 */ /* 0x000fea000b800000 */
[----:B------:R-:W2:Y:S01]  /*01f0*/  LDC.64 R38, c[0x0][0x8a8] ;  /* 0x00022a00ff267b82 */ /* 0x000ea20000000a00 */
[----:B------:R-:W2:Y:S02]  /*0200*/  LDCU.64 UR4, c[0x0][0x358] ;  /* 0x00006b00ff0477ac */ /* 0x000ea40008000a00 */
[----:B--2---:R2:W5:Y:S01]  /*0210*/  LDG.E R38, desc[UR4][R38.64] ;  /* 0x0000000426267981 */ /* 0x004562000c1e1900 */
[----:B------:R-:W-:Y:S05]  /*0220*/  BRA `(.L_x_2) ;  /* 0x0000000000087947 */ /* 0x000fea0003800000 */
.L_x_3:
[----:B------:R-:W2:Y:S02]  /*0230*/  LDCU UR4, c[0x0][0x8a0] ;  /* 0x00011400ff0477ac */ /* 0x000ea40008000800 */
[----:B--2---:R-:W-:Y:S02]  /*0240*/  MOV R38, UR4 ;  /* 0x0000000400267c02 */ /* 0x004fe40008000f00 */
.L_x_2:
[----:B------:R-:W-:Y:S01]  /*0250*/  IMAD.U32 R0, RZ, RZ, UR17 ;  /* 0x00000011ff007e24 */ /* 0x000fe2000f8e00ff */
[----:B------:R-:W-:Y:S04]  /*0260*/  BSSY.RECONVERGENT B0, `(.L_x_4) ;  /* 0x000000c000007945 */ /* 0x000fe80003800200 */
[C---:B------:R-:W-:Y:S02]  /*0270*/  ISETP.NE.OR P1, PT, R0.reuse, 0x1, !P3 ;  /* 0x000000010000780c */ /* 0x040fe40005f25670 */
[----:B------:R-:W-:-:S11]  /*0280*/  ISETP.NE.OR P0, PT, R0, 0x3, !P3 ;  /* 0x000000030000780c */ /* 0x000fd60005f05670 */
[----:B------:R-:W-:Y:S05]  /*0290*/  @P1 BRA `(.L_x_5) ;  /* 0x0000000000201947 */ /* 0x000fea0003800000 */
[----:B------:R-:W3:Y:S02]  /*02a0*/  LDCU.64 UR4, c[0x0][0x348] ;  /* 0x00006900ff0477ac */ /* 0x000ee40008000a00 */
[----:B---3--:R-:W-:Y:S02]  /*02b0*/  UIADD3 UR6, UP1, UPT, UR4, 0x80, URZ ;  /* 0x0000008004067890 */ /* 0x008fe4000ff3e0ff */
[----:B------:R-:W-:Y:S02]  /*02c0*/  UIADD3 UR4, UP0, UPT, UR4, 0x180, URZ ;  /* 0x0000018004047890 */ /* 0x000fe4000ff1e0ff */
[----:B------:R-:W-:Y:S02]  /*02d0*/  UIADD3.X UR7, UPT, UPT, URZ, UR5, URZ, UP1, !UPT ;  /* 0x00000005ff077290 */ /* 0x000fe40008ffe4ff */
[----:B------:R-:W-:-:S07]  /*02e0*/  UIADD3.X UR5, UPT, UPT, URZ, UR5, URZ, UP0, !UPT ;  /* 0x00000005ff057290 */ /* 0x000fce00087fe4ff */
[----:B------:R3:W-:Y:S02]  /*02f0*/  UTMACCTL.PF [UR6] ;  /* 0x00000000060079b9 */ /* 0x0007e40008040000 */
[----:B------:R3:W-:Y:S02]  /*0300*/  UTMACCTL.PF [UR4] ;  /* 0x00000000040079b9 */ /* 0x0007e40008040000 */
[----:B---3--:R-:W-:Y:S01]  /*0310*/  NOP ;  /* 0x0000000000007918 */ /* 0x008fe20000000000 */
.L_x_5:
[----:B------:R-:W-:Y:S05]  /*0320*/  BSYNC.RECONVERGENT B0 ;  /* 0x0000000000007941 */ /* 0x000fea0003800200 */
.L_x_4:
[----:B------:R-:W-:Y:S04]  /*0330*/  BSSY.RECONVERGENT B0, `(.L_x_6) ;  /* 0x000000a000007945 */ /* 0x000fe80003800200 */
        /* <DEDUP_REMOVED lines=9> */
.L_x_7:
[----:B------:R-:W-:Y:S05]  /*03d0*/  BSYNC.RECONVERGENT B0 ;  /* 0x0000000000007941 */ /* 0x000fea0003800200 */
.L_x_6:
[----:B------:R-:W3:Y:S01]  /*03e0*/  LDCU.64 UR4, c[0x0][0x888] ;  /* 0x00011100ff0477ac */ /* 0x000ee20008000a00 */
[----:B------:R-:W-:Y:S02]  /*03f0*/  UISETP.EQ.U32.AND UP1, UPT, UR8, URZ, UPT ;  /* 0x000000ff0800728c */ /* 0x000fe4000bf22070 */
[----:B------:R-:W-:Y:S02]  /*0400*/  UPLOP3.LUT UP3, UPT, UPT, UPT, UPT, 0x80, 0x8 ;  /* 0x000000000008789c */ /* 0x000fe40003f6f070 */
[----:B---3--:R-:W-:-:S04]  /*0410*/  UISETP.NE.U32.AND UP0, UPT, UR4, URZ, UPT ;  /* 0x000000ff0400728c */ /* 0x008fc8000bf05070 */
[----:B------:R-:W-:-:S04]  /*0420*/  UISETP.NE.AND.EX UP0, UPT, UR5, URZ, UPT, UP0 ;  /* 0x000000ff0500728c */ /* 0x000fc8000bf05300 */
[----:B------:R-:W-:-:S04]  /*0430*/  UISETP.EQ.OR.EX UP2, UPT, UR9, URZ, !UP0, UP1 ;  /* 0x000000ff0900728c */ /* 0x000fc8000c742710 */
[----:B------:R-:W-:-:S06]  /*0440*/  UP2UR UR4, UPR, URZ, 0x4 ;  /* 0x00000004ff047883 */ /* 0x000fcc0008000000 */
[----:B------:R-:W-:Y:S01]  /*0450*/  MOV R83, UR4 ;  /* 0x0000000400537c02 */ /* 0x000fe20008000f00 */
[----:B------:R-:W-:Y:S06]  /*0460*/  BRA.U !UP2, `(.L_x_8) ;  /* 0x000000010a207547 */ /* 0x000fec000b800000 */
[----:B------:R-:W-:Y:S01]  /*0470*/  UISETP.NE.U32.AND UP1, UPT, UR8, URZ, UPT ;  /* 0x000000ff0800728c */ /* 0x000fe2000bf25070 */
[----:B-----5:R-:W-:Y:S01]  /*0480*/  FSETP.NEU.AND P0, PT, R41, RZ, PT ;  /* 0x000000ff2900720b */ /* 0x020fe20003f0d000 */
[----:B------:R-:W-:Y:S02]  /*0490*/  USEL UR4, URZ, 0xffffffff, UP0 ;  /* 0xffffffffff047887 */ /* 0x000fe40008000000 */
[----:B------:R-:W-:-:S10]  /*04a0*/  UISETP.NE.AND.EX UP1, UPT, UR9, URZ, UPT, UP1 ;  /* 0x000000ff0900728c */ /* 0x000fd4000bf25310 */
[----:B------:R-:W-:Y:S01]  /*04b0*/  VOTEU.ANY UP0, P0 ;  /* 0x0000000000ff7886 */ /* 0x000fe20000000100 */
[----:B------:R-:W-:-:S04]  /*04c0*/  @!UP1 USEL UR4, URZ, 0xffffffff, UP0 ;  /* 0xffffffffff049887 */ /* 0x000fc80008000000 */
[----:B------:R-:W-:-:S04]  /*04d0*/  ULOP3.LUT UR4, UR4, 0x1, URZ, 0xc0, !UPT ;  /* 0x0000000104047892 */ /* 0x000fc8000f8ec0ff */
[----:B------:R-:W-:-:S11]  /*04e0*/  UISETP.NE.U32.AND UP3, UPT, UR4, 0x1, UPT ;  /* 0x000000010400788c */ /* 0x000fd6000bf65070 */
.L_x_8:
[----:B-1----:R-:W1:Y:S01]  /*04f0*/  SHFL.IDX PT, R2, R81, RZ, 0x1f ;  /* 0x00001fff51027589 */ /* 0x002e6200000e0000 */
[----:B------:R-:W-:-:S04]  /*0500*/  UISETP.NE.AND UP0, UPT, UR17, 0x2, UPT ;  /* 0x000000021100788c */ /* 0x000fc8000bf05270 */
[----:B------:R-:W-:Y:S01]  /*0510*/  USEL UR43, URZ, 0x1, UP0 ;  /* 0x00000001ff2b7887 */ /* 0x000fe20008000000 */
[----:B-1----:R-:W-:-:S13]  /*0520*/  ISETP.NE.AND P0, PT, R2, RZ, PT ;  /* 0x000000ff0200720c */ /* 0x002fda0003f05270 */
[----:B------:R-:W-:Y:S05]  /*0530*/  @P0 BRA `(.L_x_9) ;  /* 0x0000000000580947 */ /* 0x000fea0003800000 */
[----:B------:R-:W1:Y:S01]  /*0540*/  S2UR UR4, SR_CgaCtaId ;  /* 0x00000000000479c3 */ /* 0x000e620000008800 */
[----:B------:R-:W-:Y:S01]  /*0550*/  UMOV UR5, 0x400 ;  /* 0x0000040000057882 */ /* 0x000fe20000000000 */
[----:B------:R-:W-:Y:S01]  /*0560*/  UMOV UR8, 0x1 ;  /* 0x0000000100087882 */ /* 0x000fe20000000000 */
[----:B------:R-:W-:Y:S01]  /*0570*/  UMOV UR6, 0x2 ;  /* 0x0000000200067882 */ /* 0x000fe20000000000 */
[----:B------:R-:W-:-:S04]  /*0580*/  UIADD3 UR8, UPT, UPT, -UR8, 0x100000, URZ ;  /* 0x0010000008087890 */ /* 0x000fc8000fffe1ff */
[----:B------:R-:W-:Y:S02]  /*0590*/  USHF.L.U32 UR9, UR8, 0xb, URZ ;  /* 0x0000000b08097899 */ /* 0x000fe400080006ff */
[----:B------:R-:W-:Y:S02]  /*05a0*/  USHF.L.U32 UR8, UR8, 0x1, URZ ;  /* 0x0000000108087899 */ /* 0x000fe400080006ff */
[----:B------:R-:W-:-:S04]  /*05b0*/  UIADD3 UR6, UPT, UPT, -UR6, 0x100000, URZ ;  /* 0x0010000006067890 */ /* 0x000fc8000fffe1ff */
[----:B------:R-:W-:Y:S02]  /*05c0*/  USHF.L.U32 UR7, UR6, 0xb, URZ ;  /* 0x0000000b06077899 */ /* 0x000fe400080006ff */
[----:B------:R-:W-:Y:S01]  /*05d0*/  USHF.L.U32 UR6, UR6, 0x1, URZ ;  /* 0x0000000106067899 */ /* 0x000fe200080006ff */
[----:B------:R-:W-:Y:S01]  /*05e0*/  ELECT P0, URZ, PT ;  /* 0x0000000000ff782f */ /* 0x000fe20003800000 */
[----:B-1----:R-:W-:Y:S01]  /*05f0*/  ULEA UR4, UR4, UR5, 0x18 ;  /* 0x0000000504047291 */ /* 0x002fe2000f8ec0ff */
[----:B------:R-:W1:Y:S11]  /*0600*/  FENCE.VIEW.ASYNC.S ;  /* 0x00000000000073c6 */ /* 0x000e760000000000 */
[----:B-1----:R1:W3:Y:S01]  /*0610*/  SYNCS.EXCH.64 URZ, [UR4], UR8 ;  /* 0x0000000804ff75b2 */ /* 0x0022e20008000100 */
[----:B------:R1:W4:Y:S01]  /*0620*/  SYNCS.EXCH.64 URZ, [UR4+0x20], UR6 ;  /* 0x0000200604ff75b2 */ /* 0x0003220008000100 */
[----:B------:R1:W1:Y:S01]  /*0630*/  SYNCS.EXCH.64 URZ, [UR4+0x8], UR8 ;  /* 0x0000080804ff75b2 */ /* 0x0002620008000100 */
[----:B------:R1:W1:Y:S01]  /*0640*/  SYNCS.EXCH.64 URZ, [UR4+0x28], UR6 ;  /* 0x0000280604ff75b2 */ /* 0x0002620008000100 */
[----:B------:R1:W1:Y:S01]  /*0650*/  SYNCS.EXCH.64 URZ, [UR4+0x10], UR8 ;  /* 0x0000100804ff75b2 */ /* 0x0002620008000100 */
[----:B------:R1:W1:Y:S01]  /*0660*/  SYNCS.EXCH.64 URZ, [UR4+0x30], UR6 ;  /* 0x0000300604ff75b2 */ /* 0x0002620008000100 */
[----:B------:R1:W1:Y:S01]  /*0670*/  SYNCS.EXCH.64 URZ, [UR4+0x18], UR8 ;  /* 0x0000180804ff75b2 */ /* 0x0002620008000100 */
[----:B------:R1:W1:Y:S01]  /*0680*/  SYNCS.EXCH.64 URZ, [UR4+0x38], UR6 ;  /* 0x0000380604ff75b2 */ /* 0x0002620008000100 */
[----:B------:R-:W-:Y:S01]  /*0690*/  NOP ;  /* 0x0000000000007918 */ /* 0x000fe20000000000 */
.L_x_9:
[----:B------:R-:W2:Y:S01]  /*06a0*/  SHFL.IDX PT, R2, R81, RZ, 0x1f ;  /* 0x00001fff51027589 */ /* 0x000ea200000e0000 */
[----:B------:R-:W-:Y:S01]  /*06b0*/  NOP ;  /* 0x0000000000007918 */ /* 0x000fe20000000000 */
[----:B--2---:R-:W-:-:S13]  /*06c0*/  ISETP.NE.AND P0, PT, R2, 0x1, PT ;  /* 0x000000010200780c */ /* 0x004fda0003f05270 */
[----:B------:R-:W-:Y:S05]  /*06d0*/  @P0 BRA `(.L_x_10) ;  /* 0x0000000000580947 */ /* 0x000fea0003800000 */
[----:B-1----:R-:W1:Y:S01]  /*06e0*/  S2UR UR4, SR_CgaCtaId ;  /* 0x00000000000479c3 */ /* 0x002e620000008800 */
        /* <DEDUP_REMOVED lines=12> */
[----:B-1----:R2:W1:Y:S01]  /*07b0*/  SYNCS.EXCH.64 URZ, [UR4+0x40], UR8 ;  /* 0x0000400804ff75b2 */ /* 0x0024620008000100 */
[----:B------:R2:W1:Y:S01]  /*07c0*/  SYNCS.EXCH.64 URZ, [UR4+0x60], UR6 ;  /* 0x0000600604ff75b2 */ /* 0x0004620008000100 */
[----:B------:R2:W1:Y:S01]  /*07d0*/  SYNCS.EXCH.64 URZ, [UR4+0x48], UR8 ;  /* 0x0000480804ff75b2 */ /* 0x0004620008000100 */
[----:B------:R2:W1:Y:S01]  /*07e0*/  SYNCS.EXCH.64 URZ, [UR4+0x68], UR6 ;  /* 0x0000680604ff75b2 */ /* 0x0004620008000100 */
[----:B------:R2:W1:Y:S01]  /*07f0*/  SYNCS.EXCH.64 URZ, [UR4+0x50], UR8 ;  /* 0x0000500804ff75b2 */ /* 0x0004620008000100 */
[----:B------:R2:W1:Y:S01]  /*0800*/  SYNCS.EXCH.64 URZ, [UR4+0x70], UR6 ;  /* 0x0000700604ff75b2 */ /* 0x0004620008000100 */
[----:B------:R2:W1:Y:S01]  /*0810*/  SYNCS.EXCH.64 URZ, [UR4+0x58], UR8 ;  /* 0x0000580804ff75b2 */ /* 0x0004620008000100 */
[----:B------:R2:W1:Y:S02]  /*0820*/  SYNCS.EXCH.64 URZ, [UR4+0x78], UR6 ;  /* 0x0000780604ff75b2 */ /* 0x0004640008000100 */
[----:B--2---:R-:W-:Y:S01]  /*0830*/  NOP ;  /* 0x0000000000007918 */ /* 0x004fe20000000000 */
.L_x_10:
[----:B------:R-:W2:Y:S01]  /*0840*/  SHFL.IDX PT, R2, R81, RZ, 0x1f ;  /* 0x00001fff51027589 */ /* 0x000ea200000e0000 */
[----:B------:R-:W-:Y:S01]  /*0850*/  NOP ;  /* 0x0000000000007918 */ /* 0x000fe20000000000 */
[----:B--2---:R-:W-:-:S13]  /*0860*/  ISETP.NE.AND P0, PT, R2, 0x3, PT ;  /* 0x000000030200780c */ /* 0x004fda0003f05270 */
[----:B------:R-:W-:Y:S05]  /*0870*/  @P0 BRA `(.L_x_11) ;  /* 0x0000000000300947 */ /* 0x000fea0003800000 */
[----:B-1----:R-:W1:Y:S01]  /*0880*/  S2UR UR6, SR_CgaCtaId ;  /* 0x00000000000679c3 */ /* 0x002e620000008800 */
[----:B------:R-:W-:Y:S01]  /*0890*/  UMOV UR4, 0x400 ;  /* 0x0000040000047882 */ /* 0x000fe20000000000 */
[----:B------:R-:W-:Y:S01]  /*08a0*/  UMOV UR5, 0x20 ;  /* 0x0000002000057882 */ /* 0x000fe20000000000 */
[----:B------:R-:W-:Y:S01]  /*08b0*/  ELECT P0, URZ, PT ;  /* 0x0000000000ff782f */ /* 0x000fe20003800000 */
[----:B-1----:R-:W-:Y:S02]  /*08c0*/  ULEA UR6, UR6, UR4, 0x18 ;  /* 0x0000000406067291 */ /* 0x002fe4000f8ec0ff */
[----:B------:R-:W-:-:S04]  /*08d0*/  UIADD3 UR4, UPT, UPT, -UR5, 0x100000, URZ ;  /* 0x0010000005047890 */ /* 0x000fc8000fffe1ff */
[----:B------:R-:W-:Y:S02]  /*08e0*/  USHF.L.U32 UR5, UR4, 0xb, URZ ;  /* 0x0000000b04057899 */ /* 0x000fe400080006ff */
[----:B------:R-:W-:Y:S01]  /*08f0*/  USHF.L.U32 UR4, UR4, 0x1, URZ ;  /* 0x0000000104047899 */ /* 0x000fe200080006ff */
[----:B------:R-:W1:Y:S11]  /*0900*/  FENCE.VIEW.ASYNC.S ;  /* 0x00000000000073c6 */ /* 0x000e760000000000 */
[----:B-1----:R2:W1:Y:S01]  /*0910*/  SYNCS.EXCH.64 URZ, [UR6+0x80], UR4 ;  /* 0x0000800406ff75b2 */ /* 0x0024620008000100 */
[----:B------:R2:W1:Y:S02]  /*0920*/  SYNCS.EXCH.64 URZ, [UR6+0x88], UR4 ;  /* 0x0000880406ff75b2 */ /* 0x0004640008000100 */
[----:B--2---:R-:W-:Y:S01]  /*0930*/  NOP ;  /* 0x0000000000007918 */ /* 0x004fe20000000000 */
.L_x_11:
[----:B------:R-:W2:Y:S01]  /*0940*/  SHFL.IDX PT, R2, R81, RZ, 0x1f ;  /* 0x00001fff51027589 */ /* 0x000ea200000e0000 */
[----:B------:R-:W-:Y:S01]  /*0950*/  NOP ;  /* 0x0000000000007918 */ /* 0x000fe20000000000 */
[----:B--2---:R-:W-:-:S13]  /*0960*/  ISETP.NE.AND P0, PT, R2, 0x4, PT ;  /* 0x000000040200780c */ /* 0x004fda0003f05270 */
[----:B------:R-:W-:Y:S05]  /*0970*/  @P0 BRA `(.L_x_12) ;  /* 0x00000000004c0947 */ /* 0x000fea0003800000 */
[----:B-1----:R-:W1:Y:S01]  /*0980*/  S2UR UR6, SR_CgaCtaId ;  /* 0x00000000000679c3 */ /* 0x002e620000008800 */
[----:B------:R-:W-:Y:S01]  /*0990*/  UMOV UR4, 0x1e0 ;  /* 0x000001e000047882 */ /* 0x000fe20000000000 */
[----:B------:R-:W-:Y:S01]  /*09a0*/  UMOV UR5, 0x400 ;  /* 0x0000040000057882 */ /* 0x000fe20000000000 */
[----:B------:R-:W-:Y:S01]  /*09b0*/  USEL UR4, UR4, 0x1a0, UP3 ;  /* 0x000001a004047887 */ /* 0x000fe20009800000 */
[----:B------:R-:W-:Y:S01]  /*09c0*/  UMOV UR8, 0x1 ;  /* 0x0000000100087882 */ /* 0x000fe20000000000 */
[----:B------:R-:W-:Y:S01]  /*09d0*/  ELECT P0, URZ, PT ;  /* 0x0000000000ff782f */ /* 0x000fe20003800000 */
[----:B------:R-:W-:-:S04]  /*09e0*/  UIADD3 UR8, UPT, UPT, -UR8, 0x100000, URZ ;  /* 0x0010000008087890 */ /* 0x000fc8000fffe1ff */
[----:B------:R-:W-:Y:S02]  /*09f0*/  USHF.L.U32 UR9, UR8, 0xb, URZ ;  /* 0x0000000b08097899 */ /* 0x000fe400080006ff */
[----:B------:R-:W-:Y:S02]  /*0a00*/  USHF.L.U32 UR8, UR8, 0x1, URZ ;  /* 0x0000000108087899 */ /* 0x000fe400080006ff */
[----:B-1----:R-:W-:Y:S02]  /*0a10*/  ULEA UR6, UR6, UR5, 0x18 ;  /* 0x0000000506067291 */ /* 0x002fe4000f8ec0ff */
[----:B------:R-:W-:-:S04]  /*0a20*/  UIADD3 UR4, UPT, UPT, -UR4, 0x100000, URZ ;  /* 0x0010000004047890 */ /* 0x000fc8000fffe1ff */
[----:B------:R-:W-:Y:S02]  /*0a30*/  USHF.L.U32 UR5, UR4, 0xb, URZ ;  /* 0x0000000b04057899 */ /* 0x000fe400080006ff */
[----:B------:R-:W-:Y:S01]  /*0a40*/  USHF.L.U32 UR4, UR4, 0x1, URZ ;  /* 0x0000000104047899 */ /* 0x000fe200080006ff */
[----:B------:R-:W1:Y:S03]  /*0a50*/  FENCE.VIEW.ASYNC.S ;  /* 0x00000000000073c6 */ /* 0x000e660000000000 */
[----:B-1----:R2:W1:Y:S08]  /*0a60*/  SYNCS.EXCH.64 URZ, [UR6+0x90], UR8 ;  /* 0x0000900806ff75b2 */ /* 0x0024700008000100 */
[----:B------:R2:W1:Y:S01]  /*0a70*/  SYNCS.EXCH.64 URZ, [UR6+0xa0], UR4 ;  /* 0x0000a00406ff75b2 */ /* 0x0004620008000100 */
[----:B------:R2:W1:Y:S01]  /*0a80*/  SYNCS.EXCH.64 URZ, [UR6+0x98], UR8 ;  /* 0x0000980806ff75b2 */ /* 0x0004620008000100 */
[----:B------:R2:W1:Y:S02]  /*0a90*/  SYNCS.EXCH.64 URZ, [UR6+0xa8], UR4 ;  /* 0x0000a80406ff75b2 */ /* 0x0004640008000100 */
[----:B--2---:R-:W-:Y:S01]  /*0aa0*/  NOP ;  /* 0x0000000000007918 */ /* 0x004fe20000000000 */
.L_x_12:
        /* <DEDUP_REMOVED lines=26> */
.L_x_13:
[----:B------:R-:W2:Y:S01]  /*0c50*/  SHFL.IDX PT, R2, R81, RZ, 0x1f ;  /* 0x00001fff51027589 */ /* 0x000ea200000e0000 */
[----:B------:R-:W1:Y:S01]  /*0c60*/  S2UR UR47, SR_CgaCtaId ;  /* 0x00000000002f79c3 */ /* 0x000e620000008800 */
[----:B------:R-:W-:Y:S01]  /*0c70*/  NOP ;  /* 0x0000000000007918 */ /* 0x000fe20000000000 */
[----:B--2---:R-:W-:-:S13]  /*0c80*/  ISETP.NE.AND P0, PT, R2, 0x3, PT ;  /* 0x000000030200780c */ /* 0x004fda0003f05270 */
[----:B-1----:R-:W-:Y:S05]  /*0c90*/  @P0 BRA `(.L_x_14) ;  /* 0x0000000000340947 */ /* 0x002fea0003800000 */
[----:B------:R-:W-:Y:S01]  /*0ca0*/  UMOV UR4, 0x400 ;  /* 0x0000040000047882 */ /* 0x000fe20000000000 */
[----:B------:R-:W-:Y:S01]  /*0cb0*/  UMOV UR6, 0x20 ;  /* 0x0000002000067882 */ /* 0x000fe20000000000 */
[----:B------:R-:W-:Y:S02]  /*0cc0*/  ULEA UR4, UR47, UR4, 0x18 ;  /* 0x000000042f047291 */ /* 0x000fe4000f8ec0ff */
[----:B------:R-:W-:-:S04]  /*0cd0*/  UIADD3 UR6, UPT, UPT, -UR6, 0x100000, URZ ;  /* 0x0010000006067890 */ /* 0x000fc8000fffe1ff */
[----:B------:R-:W-:Y:S02]  /*0ce0*/  USHF.L.U32 UR7, UR6, 0xb, URZ ;  /* 0x0000000b06077899 */ /* 0x000fe400080006ff */
[----:B------:R-:W-:Y:S01]  /*0cf0*/  USHF.L.U32 UR6, UR6, 0x1, URZ ;  /* 0x0000000106067899 */ /* 0x000fe200080006ff */
[----:B------:R-:W-:Y:S01]  /*0d00*/  ELECT P0, URZ, PT ;  /* 0x0000000000ff782f */ /* 0x000fe20003800000 */
[----:B------:R-:W1:Y:S10]  /*0d10*/  FENCE.VIEW.ASYNC.S ;  /* 0x00000000000073c6 */ /* 0x000e740000000000 */
[----:B-1----:R1:W2:Y:S01]  /*0d20*/  SYNCS.EXCH.64 URZ, [UR4+0xf0], UR6 ;  /* 0x0000f00604ff75b2 */ /* 0x0022a20008000100 */
[----:B------:R1:W1:Y:S01]  /*0d30*/  SYNCS.EXCH.64 URZ, [UR4+0x100], UR6 ;  /* 0x0001000604ff75b2 */ /* 0x0002620008000100 */
[----:B------:R1:W1:Y:S01]  /*0d40*/  SYNCS.EXCH.64 URZ, [UR4+0xf8], UR6 ;  /* 0x0000f80604ff75b2 */ /* 0x0002620008000100 */
[----:B------:R1:W1:Y:S01]  /*0d50*/  SYNCS.EXCH.64 URZ, [UR4+0x108], UR6 ;  /* 0x0001080604ff75b2 */ /* 0x0002620008000100 */
[----:B------:R-:W-:Y:S01]  /*0d60*/  NOP ;  /* 0x0000000000007918 */ /* 0x000fe20000000000 */
.L_x_14:
[----:B-1----:R-:W1:Y:S01]  /*0d70*/  LDCU UR4, c[0x0][0x36c] ;  /* 0x00006d80ff0477ac */ /* 0x002e620008000800 */
[----:B------:R-:W-:Y:S01]  /*0d80*/  ISETP.NE.OR P3, PT, R0, 0x2, !P3 ;  /* 0x000000020000780c */ /* 0x000fe20005f65670 */
[----:B------:R-:W-:Y:S01]  /*0d90*/  NOP ;  /* 0x0000000000007918 */ /* 0x000fe20000000000 */
[----:B------:R-:W-:Y:S01]  /*0da0*/  LOP3.LUT R0, R94, 0x1f, RZ, 0xc0, !PT ;  /* 0x0000001f5e007812 */ /* 0x000fe200078ec0ff */
[----:B------:R-:W-:Y:S02]  /*0db0*/  UISETP.NE.AND UP4, UPT, UR17, URZ, UPT ;  /* 0x000000ff1100728c */ /* 0x000fe4000bf85270 */
[----:B-1----:R-:W-:-:S09]  /*0dc0*/  UISETP.EQ.U32.AND UP5, UPT, UR4, 0x1, UPT ;  /* 0x000000010400788c */ /* 0x002fd2000bfa2070 */
[----:B------:R-:W-:Y:S05]  /*0dd0*/  BRA.U !UP5, `(.L_x_15) ;  /* 0x000000010d087547 */ /* 0x000fea000b800000 */
[----:B--234-:R-:W-:Y:S01]  /*0de0*/  UCGABAR_ARV ;  /* 0x00000000000079c7 */ /* 0x01cfe20008000000 */
[----:B------:R-:W-:Y:S05]  /*0df0*/  BRA `(.L_x_16) ;  /* 0x0000000000047947 */ /* 0x000fea0003800000 */
.L_x_15:
[----:B--234-:R-:W-:Y:S01]  /*0e00*/  NOP ;  /* 0x0000000000007918 */ /* 0x01cfe20000000000 */
.L_x_16:
[----:B------:R-:W1:Y:S01]  /*0e10*/  S2UR UR7, SR_CTAID.X ;  /* 0x00000000000779c3 */ /* 0x000e620000002500 */
[----:B------:R-:W-:-:S05]  /*0e20*/  CS2R.32 R82, SR_CgaSize ;  /* 0x0000000000527805 */ /* 0x000fca0000008a00 */
[----:B------:R-:W-:-:S05]  /*0e30*/  IMAD R82, R82, -0xa0, RZ ;  /* 0xffffff6052527824 */ /* 0x000fca00078e02ff */
[----:B------:R-:W-:-:S14]  /*0e40*/  R2UR UR5, R82 ;  /* 0x00000000520572ca */ /* 0x000fdc00000e0000 */
[----:B------:R-:W2:Y:S01]  /*0e50*/  LDCU UR5, c[0x0][UR5+0x2b0] ;  /* 0x00005600050577ac */ /* 0x000ea20008000800 */
[----:B------:R-:W-:-:S05]  /*0e60*/  CS2R.32 R82, SR_CgaSize ;  /* 0x0000000000527805 */ /* 0x000fca0000008a00 */
[----:B------:R-:W-:-:S05]  /*0e70*/  IMAD R82, R82, -0xa0, RZ ;  /* 0xffffff6052527824 */ /* 0x000fca00078e02ff */
[----:B------:R-:W-:-:S14]  /*0e80*/  R2UR UR4, R82 ;  /* 0x00000000520472ca */ /* 0x000fdc00000e0000 */
[----:B------:R-:W3:Y:S01]  /*0e90*/  LDCU UR4, c[0x0][UR4+0x2b4] ;  /* 0x00005680040477ac */ /* 0x000ee20008000800 */
[----:B------:R-:W4:Y:S01]  /*0ea0*/  S2UR UR8, SR_CTAID.Y ;  /* 0x00000000000879c3 */ /* 0x000f220000002600 */
[----:B------:R-:W-:-:S05]  /*0eb0*/  CS2R.32 R82, SR_CgaSize ;  /* 0x0000000000527805 */ /* 0x000fca0000008a00 */
[----:B------:R-:W-:-:S05]  /*0ec0*/  IMAD R82, R82, -0xa0, RZ ;  /* 0xffffff6052527824 */ /* 0x000fca00078e02ff */
[----:B------:R-:W-:-:S14]  /*0ed0*/  R2UR UR9, R82 ;  /* 0x00000000520972ca */ /* 0x000fdc00000e0000 */
[----:B------:R-:W3:Y:S01]  /*0ee0*/  LDCU UR9, c[0x0][UR9+0x2a0] ;  /* 0x00005400090977ac */ /* 0x000ee20008000800 */
[----:B------:R-:W3:Y:S01]  /*0ef0*/  LDCU UR21, c[0x0][0xb24] ;  /* 0x00016480ff1577ac */ /* 0x000ee20008000800 */
[----:B------:R-:W1:Y:S01]  /*0f00*/  S2UR UR36, SR_CTAID.Z ;  /* 0x00000000002479c3 */ /* 0x000e620000002700 */
[----:B------:R-:W-:-:S05]  /*0f10*/  CS2R.32 R82, SR_CgaSize ;  /* 0x0000000000527805 */ /* 0x000fca0000008a00 */
[----:B------:R-:W-:-:S05]  /*0f20*/  IMAD R82, R82, -0xa0, RZ ;  /* 0xffffff6052527824 */ /* 0x000fca00078e02ff */
[----:B------:R-:W-:-:S14]  /*0f30*/  R2UR UR63, R82 ;  /* 0x00000000523f72ca */ /* 0x000fdc00000e0000 */
[----:B------:R-:W3:Y:S01]  /*0f40*/  LDCU UR63, c[0x0][UR63+0x2a4] ;  /* 0x000054803f3f77ac */ /* 0x000ee20008000800 */
[----:B------:R-:W3:Y:S01]  /*0f50*/  LDCU UR42, c[0x0][0xb24] ;  /* 0x00016480ff2a77ac */ /* 0x000ee20008000800 */
[----:B-1----:R-:W-:Y:S01]  /*0f60*/  I2FP.F32.U32 R3, UR7 ;  /* 0x0000000700037c45 */ /* 0x002fe20008201000 */
[----:B------:R-:W1:Y:S04]  /*0f70*/  LDCU UR28, c[0x0][0xb30] ;  /* 0x00016600ff1c77ac */ /* 0x000e680008000800 */
[----:B--2---:R-:W-:Y:S01]  /*0f80*/  FMUL R3, R3, UR5 ;  /* 0x0000000503037c20 */ /* 0x004fe20008400000 */
[----:B------:R-:W-:Y:S01]  /*0f90*/  USHF.L.U32 UR26, UR47, 0xc, URZ ;  /* 0x0000000c2f1a7899 */ /* 0x000fe200080006ff */
[----:B----4-:R-:W-:Y:S01]  /*0fa0*/  I2FP.F32.U32 R2, UR8 ;  /* 0x0000000800027c45 */ /* 0x010fe20008201000 */
[----:B---3--:R-:W-:-:S03]  /*0fb0*/  UISETP.GE.AND UP2, UPT, UR21, 0x1, UPT ;  /* 0x000000011500788c */ /* 0x008fc6000bf46270 */
[----:B------:R-:W2:Y:S01]  /*0fc0*/  F2I.U32.TRUNC.NTZ R3, R3 ;  /* 0x0000000300037305 */ /* 0x000ea2000020f000 */
[----:B------:R-:W-:Y:S01]  /*0fd0*/  UMOV UR16, UR7 ;  /* 0x0000000700107c82 */ /* 0x000fe20008000000 */
[----:B------:R-:W-:Y:S01]  /*0fe0*/  FMUL R2, R2, UR4 ;  /* 0x0000000402027c20 */ /* 0x000fe20008400000 */
[----:B------:R-:W-:-:S05]  /*0ff0*/  UMOV UR20, UR8 ;  /* 0x0000000800147c82 */ /* 0x000fca0008000000 */
[----:B------:R-:W3:Y:S01]  /*1000*/  F2I.U32.TRUNC.NTZ R2, R2 ;  /* 0x0000000200027305 */ /* 0x000ee2000020f000 */
[----:B--2---:R-:W-:Y:S02]  /*1010*/  R2UR UR4, R3 ;  /* 0x00000000030472ca */ /* 0x004fe400000e0000 */
[----:B---3--:R-:W-:Y:S02]  /*1020*/  R2UR UR6, R2 ;  /* 0x00000000020672ca */ /* 0x008fe400000e0000 */
[----:B------:R-:W-:-:S09]  /*1030*/  PRMT R2, RZ, 0x7610, R2 ;  /* 0x00007610ff027816 */ /* 0x000fd20000000002 */
[----:B------:R-:W-:-:S04]  /*1040*/  UIADD3 UR5, UPT, UPT, -UR4, URZ, URZ ;  /* 0x000000ff04057290 */ /* 0x000fc8000fffe1ff */
[----:B------:R-:W-:Y:S02]  /*1050*/  UIMAD UR5, UR9, UR5, UR7 ;  /* 0x00000005090572a4 */ /* 0x000fe4000f8e0207 */
[----:B------:R-:W-:-:S04]  /*1060*/  UIADD3 UR4, UPT, UPT, -UR6, URZ, URZ ;  /* 0x000000ff06047290 */ /* 0x000fc8000fffe1ff */
[----:B------:R-:W-:Y:S01]  /*1070*/  IMAD.U32 R82, RZ, RZ, UR5 ;  /* 0x00000005ff527e24 */ /* 0x000fe2000f8e00ff */
[----:B------:R-:W-:Y:S01]  /*1080*/  UIMAD UR63, UR63, UR4, UR8 ;  /* 0x000000043f3f72a4 */ /* 0x000fe2000f8e0208 */
[----:B-1----:R-:W-:Y:S11]  /*1090*/  BRA.U UP4, `(.L_x_17) ;  /* 0x0000000104287547 */ /* 0x002ff6000b800000 */
[----:B------:R-:W-:Y:S01]  /*10a0*/  R2UR UR4, R82 ;  /* 0x00000000520472ca */ /* 0x000fe200000e0000 */
[----:B------:R-:W-:Y:S02]  /*10b0*/  UISETP.NE.AND UP0, UPT, UR63, URZ, UPT ;  /* 0x000000ff3f00728c */ /* 0x000fe4000bf05270 */
[----:B------:R-:W-:-:S10]  /*10c0*/  UISETP.NE.AND UP1, UPT, UR63, 0x1, UPT ;  /* 0x000000013f00788c */ /* 0x000fd4000bf25270 */
[----:B------:R-:W-:-:S04]  /*10d0*/  UISETP.EQ.OR UP0, UPT, UR4, URZ, !UP0 ;  /* 0x000000ff0400728c */ /* 0x000fc8000c702670 */
[----:B------:R-:W-:Y:S02]  /*10e0*/  USEL UR5, URZ, 0x1, !UP0 ;  /* 0x00000001ff057887 */ /* 0x000fe4000c000000 */
[----:B------:R-:W-:Y:S02]  /*10f0*/  UISETP.NE.AND UP0, UPT, UR4, URZ, UPT ;  /* 0x000000ff0400728c */ /* 0x000fe4000bf05270 */
[----:B------:R-:W-:-:S04]  /*1100*/  USEL UR4, URZ, 0x2, UP1 ;  /* 0x00000002ff047887 */ /* 0x000fc80008800000 */
[----:B------:R-:W-:-:S04]  /*1110*/  USEL UR4, UR4, 0x2, UP0 ;  /* 0x0000000204047887 */ /* 0x000fc80008000000 */
[----:B------:R-:W-:-:S06]  /*1120*/  UIADD3 UR4, UPT, UPT, UR5, UR4, URZ ;  /* 0x0000000405047290 */ /* 0x000fcc000fffe0ff */
[----:B------:R-:W-:Y:S02]  /*1130*/  MOV R2, UR4 ;  /* 0x0000000400027c02 */ /* 0x000fe40008000f00 */
.L_x_17:
[----:B------:R-:W-:Y:S05]  /*1140*/  BRA.U !UP2, `(.L_x_18) ;  /* 0x000000010ad47547 */ /* 0x000fea000b800000 */
[----:B------:R-:W1:Y:S01]  /*1150*/  LDCU.128 UR12, c[0x0][0xb10] ;  /* 0x00016200ff0c77ac */ /* 0x000e620008000c00 */
[----:B------:R-:W2:Y:S01]  /*1160*/  LDCU UR6, c[0x0][0x370] ;  /* 0x00006e00ff0677ac */ /* 0x000ea20008000800 */
[----:B------:R-:W3:Y:S01]  /*1170*/  LDCU UR5, c[0x0][0x374] ;  /* 0x00006e80ff0577ac */ /* 0x000ee20008000800 */
[----:B------:R-:W4:Y:S01]  /*1180*/  LDCU UR27, c[0x0][0xb0c] ;  /* 0x00016180ff1b77ac */ /* 0x000f220008000800 */
[----:B------:R-:W4:Y:S01]  /*1190*/  LDCU UR4, c[0x0][0xb20] ;  /* 0x00016400ff0477ac */ /* 0x000f220008000800 */
[----:B------:R-:W4:Y:S01]  /*11a0*/  LDCU.64 UR8, c[0x0][0xb28] ;  /* 0x00016500ff0877ac */ /* 0x000f220008000a00 */
[----:B-1----:R-:W-:Y:S02]  /*11b0*/  UISETP.NE.AND UP0, UPT, UR14, 0x1, UPT ;  /* 0x000000010e00788c */ /* 0x002fe4000bf05270 */
[----:B---3--:R-:W-:Y:S02]  /*11c0*/  UIMAD.WIDE.U32 UR10, UR5, UR15, URZ ;  /* 0x0000000f050a72a5 */ /* 0x008fe4000f8e00ff */
[----:B--2---:R-:W-:-:S02]  /*11d0*/  UIMAD.WIDE.U32 UR22, UR6, UR12, URZ ;  /* 0x0000000c061672a5 */ /* 0x004fc4000f8e00ff */
[----:B----4-:R-:W-:Y:S02]  /*11e0*/  UISETP.NE.AND UP1, UPT, UR27, 0x1, UPT ;  /* 0x000000011b00788c */ /* 0x010fe4000bf25270 */
[----:B------:R-:W-:Y:S01]  /*11f0*/  UISETP.NE.AND UP2, UPT, UR21, 0x1, UPT ;  /* 0x000000011500788c */ /* 0x000fe2000bf45270 */
[----:B------:R-:W-:Y:S02]  /*1200*/  UMOV UR10, UR11 ;  /* 0x0000000b000a7c82 */ /* 0x000fe40008000000 */
[----:B------:R-:W-:Y:S01]  /*1210*/  UMOV UR22, UR23 ;  /* 0x0000001700167c82 */ /* 0x000fe20008000000 */
[----:B------:R-:W-:Y:S02]  /*1220*/  @UP0 USHF.R.U32.HI UR5, URZ, UR4, UR10 ;  /* 0x00000004ff050299 */ /* 0x000fe4000801160a */
[----:B------:R-:W-:Y:S02]  /*1230*/  UIMAD.WIDE.U32 UR24, UR20, UR15, URZ ;  /* 0x0000000f141872a5 */ /* 0x000fe4000f8e00ff */
[----:B------:R-:W-:-:S02]  /*1240*/  UIMAD.WIDE.U32 UR10, UR5, UR8, URZ ;  /* 0x00000008050a72a5 */ /* 0x000fc4000f8e00ff */
[----:B------:R-:W-:Y:S02]  /*1250*/  @UP1 USHF.R.U32.HI UR6, URZ, UR13, UR22 ;  /* 0x0000000dff061299 */ /* 0x000fe40008011616 */
[----:B------:R-:W-:Y:S02]  /*1260*/  UIMAD.WIDE.U32 UR18, UR16, UR12, URZ ;  /* 0x0000000c101272a5 */ /* 0x000fe4000f8e00ff */
[----:B------:R-:W-:Y:S01]  /*1270*/  UIMAD.WIDE.U32 UR22, UR6, UR8, URZ ;  /* 0x00000008061672a5 */ /* 0x000fe2000f8e00ff */
[----:B------:R-:W-:Y:S01]  /*1280*/  UMOV UR24, UR25 ;  /* 0x0000001900187c82 */ /* 0x000fe20008000000 */
[----:B------:R-:W-:Y:S01]  /*1290*/  UMOV UR10, UR11 ;  /* 0x0000000b000a7c82 */ /* 0x000fe20008000000 */
[----:B------:R-:W-:Y:S02]  /*12a0*/  USHF.R.U32.HI UR24, URZ, UR4, UR24 ;  /* 0x00000004ff187299 */ /* 0x000fe40008011618 */
[----:B------:R-:W-:Y:S02]  /*12b0*/  @UP2 USHF.R.U32.HI UR5, URZ, UR9, UR10 ;  /* 0x00000009ff052299 */ /* 0x000fe4000801160a */
[----:B------:R-:W-:Y:S01]  /*12c0*/  UMOV UR7, UR23 ;  /* 0x0000001700077c82 */ /* 0x000fe20008000000 */
[----:B------:R-:W-:Y:S01]  /*12d0*/  UMOV UR18, UR19 ;  /* 0x0000001300127c82 */ /* 0x000fe20008000000 */
[----:B------:R-:W-:-:S02]  /*12e0*/  @UP2 USHF.R.U32.HI UR6, URZ, UR9, UR7 ;  /* 0x00000009ff062299 */ /* 0x000fc40008011607 */
[----:B------:R-:W-:Y:S02]  /*12f0*/  USHF.R.U32.HI UR13, URZ, UR13, UR18 ;  /* 0x0000000dff0d7299 */ /* 0x000fe40008011612 */
[----:B------:R-:W-:Y:S02]  /*1300*/  USEL UR4, UR20, UR24, !UP0 ;  /* 0x0000001814047287 */ /* 0x000fe4000c000000 */
[----:B------:R-:W-:Y:S02]  /*1310*/  UIMAD UR7, UR5, UR21, URZ ;  /* 0x00000015050772a4 */ /* 0x000fe4000f8e02ff */
[----:B------:R-:W-:Y:S02]  /*1320*/  USEL UR5, UR16, UR13, !UP1 ;  /* 0x0000000d10057287 */ /* 0x000fe4000c800000 */
[----:B------:R-:W-:Y:S02]  /*1330*/  UIMAD UR12, UR6, UR21, URZ ;  /* 0x00000015060c72a4 */ /* 0x000fe4000f8e02ff */
[----:B------:R-:W-:-:S02]  /*1340*/  UISETP.GE.AND UP0, UPT, UR4, UR7, UPT ;  /* 0x000000070400728c */ /* 0x000fc4000bf06270 */
[----:B------:R-:W-:Y:S02]  /*1350*/  UIMAD.WIDE.U32 UR10, UR4, UR8, URZ ;  /* 0x00000008040a72a5 */ /* 0x000fe4000f8e00ff */
[----:B------:R-:W-:Y:S02]  /*1360*/  UISETP.GE.OR UP0, UPT, UR5, UR12, UP0 ;  /* 0x0000000c0500728c */ /* 0x000fe40008706670 */
[----:B------:R-:W-:Y:S02]  /*1370*/  UIMAD.WIDE.U32 UR12, UR5, UR8, URZ ;  /* 0x00000008050c72a5 */ /* 0x000fe4000f8e00ff */
[----:B------:R-:W-:Y:S01]  /*1380*/  UIADD3 UR10, UPT, UPT, -UR4, URZ, URZ ;  /* 0x000000ff040a7290 */ /* 0x000fe2000fffe1ff */
[----:B------:R-:W-:Y:S01]  /*1390*/  UMOV UR8, UR11 ;  /* 0x0000000b00087c82 */ /* 0x000fe20008000000 */
[----:B------:R-:W-:Y:S02]  /*13a0*/  UIADD3 UR11, UPT, UPT, -UR5, URZ, URZ ;  /* 0x000000ff050b7290 */ /* 0x000fe4000fffe1ff */
[----:B------:R-:W-:-:S03]  /*13b0*/  USHF.R.U32.HI UR8, URZ, UR9, UR8 ;  /* 0x00000009ff087299 */ /* 0x000fc60008011608 */
[----:B------:R-:W-:Y:S01]  /*13c0*/  @!UP0 UMOV UR7, UR13 ;  /* 0x0000000d00078c82 */ /* 0x000fe20008000000 */
[----:B------:R-:W-:Y:S02]  /*13d0*/  UIMAD UR20, UR14, UR10, UR20 ;  /* 0x0000000a0e1472a4 */ /* 0x000fe4000f8e0214 */
[----:B------:R-:W-:Y:S02]  /*13e0*/  USEL UR8, UR4, UR8, !UP2 ;  /* 0x0000000804087287 */ /* 0x000fe4000d000000 */
[----:B------:R-:W-:Y:S02]  /*13f0*/  @!UP0 USHF.R.U32.HI UR7, URZ, UR9, UR7 ;  /* 0x00000009ff078299 */ /* 0x000fe40008011607 */
[----:B------:R-:W-:Y:S02]  /*1400*/  UIADD3 UR9, UPT, UPT, -UR8, URZ, URZ ;  /* 0x000000ff08097290 */ /* 0x000fe4000fffe1ff */
[----:B------:R-:W-:Y:S02]  /*1410*/  @!UP0 USEL UR7, UR5, UR7, !UP2 ;  /* 0x0000000705078287 */ /* 0x000fe4000d000000 */
[----:B------:R-:W-:-:S02]  /*1420*/  UIMAD UR9, UR21, UR9, UR4 ;  /* 0x00000009150972a4 */ /* 0x000fc4000f8e0204 */
[----:B------:R-:W-:Y:S02]  /*1430*/  @!UP0 UIADD3 UR8, UPT, UPT, UR8, -UR7, URZ ;  /* 0x8000000708088290 */ /* 0x000fe4000fffe0ff */
[----:B------:R-:W-:Y:S02]  /*1440*/  @!UP0 UIMAD UR6, UR9, UR6, UR7 ;  /* 0x00000006090682a4 */ /* 0x000fe4000f8e0207 */
[----:B------:R-:W-:Y:S02]  /*1450*/  @!UP0 UIMAD UR4, UR8, UR21, UR5 ;  /* 0x00000015080482a4 */ /* 0x000fe4000f8e0205 */
[----:B------:R-:W-:Y:S02]  /*1460*/  UIMAD UR16, UR27, UR11, UR16 ;  /* 0x0000000b1b1072a4 */ /* 0x000fe4000f8e0210 */
[----:B------:R-:W-:Y:S01]  /*1470*/  UIMAD UR20, UR4, UR14, UR20 ;  /* 0x0000000e041472a4 */ /* 0x000fe2000f8e0214 */
[----:B------:R-:W-:Y:S02]  /*1480*/  @!UP0 UMOV UR5, UR6 ;  /* 0x0000000600058c82 */ /* 0x000fe40008000000 */
[----:B------:R-:W-:-:S12]  /*1490*/  UIMAD UR16, UR5, UR27, UR16 ;  /* 0x0000001b051072a4 */ /* 0x000fd8000f8e0210 */
.L_x_18:
[----:B------:R-:W-:Y:S02]  /*14a0*/  UISETP.NE.AND UP1, UPT, UR28, 0x1, UPT ;  /* 0x000000011c00788c */ /* 0x000fe4000bf25270 */
[----:B------:R-:W-:Y:S02]  /*14b0*/  UISETP.NE.AND UP0, UPT, UR17, 0x2, UPT ;  /* 0x000000021100788c */ /* 0x000fe4000bf05270 */
[----:B------:R-:W-:-:S05]  /*14c0*/  ULOP3.LUT UR21, UR26, 0x1000, URZ, 0xc0, !UPT ;  /* 0x000010001a157892 */ /* 0x000fca000f8ec0ff */
[----:B------:R-:W-:Y:S07]  /*14d0*/  BRA.U UP1, `(.L_x_19) ;  /* 0x0000000101447547 */ /* 0x000fee000b800000 */
[----:B------:R-:W1:Y:S01]  /*14e0*/  LDCU.128 UR8, c[0x0][0xb10] ;  /* 0x00016200ff0877ac */ /* 0x000e620008000c00 */
[----:B------:R-:W2:Y:S01]  /*14f0*/  LDCU UR12, c[0x0][0xb0c] ;  /* 0x00016180ff0c77ac */ /* 0x000ea20008000800 */
[----:B------:R-:W3:Y:S01]  /*1500*/  LDCU UR13, c[0x0][0xb20] ;  /* 0x00016400ff0d77ac */ /* 0x000ee20008000800 */
[----:B-1----:R-:W-:Y:S02]  /*1510*/  UIMAD.WIDE.U32 UR6, UR16, UR8, URZ ;  /* 0x00000008100672a5 */ /* 0x002fe4000f8e00ff */
[----:B------:R-:W-:Y:S02]  /*1520*/  UIMAD.WIDE.U32 UR4, UR20, UR11, URZ ;  /* 0x0000000b140472a5 */ /* 0x000fe4000f8e00ff */
[----:B--2---:R-:W-:Y:S02]  /*1530*/  UISETP.NE.AND UP2, UPT, UR12, 0x1, UPT ;  /* 0x000000010c00788c */ /* 0x004fe4000bf45270 */
[----:B------:R-:W-:Y:S01]  /*1540*/  UISETP.NE.AND UP1, UPT, UR10, 0x1, UPT ;  /* 0x000000010a00788c */ /* 0x000fe2000bf25270 */
[----:B------:R-:W-:-:S02]  /*1550*/  UMOV UR6, UR7 ;  /* 0x0000000700067c82 */ /* 0x000fc40008000000 */
[----:B------:R-:W-:Y:S01]  /*1560*/  UMOV UR4, UR5 ;  /* 0x0000000500047c82 */ /* 0x000fe20008000000 */
[----:B------:R-:W-:Y:S02]  /*1570*/  USHF.R.U32.HI UR6, URZ, UR9, UR6 ;  /* 0x00000009ff067299 */ /* 0x000fe40008011606 */
[----:B---3--:R-:W-:Y:S02]  /*1580*/  USHF.R.U32.HI UR4, URZ, UR13, UR4 ;  /* 0x0000000dff047299 */ /* 0x008fe40008011604 */
[----:B------:R-:W-:Y:S02]  /*1590*/  USEL UR5, UR16, UR6, !UP2 ;  /* 0x0000000610057287 */ /* 0x000fe4000d000000 */
[----:B------:R-:W-:-:S04]  /*15a0*/  USEL UR4, UR20, UR4, !UP1 ;  /* 0x0000000414047287 */ /* 0x000fc8000c800000 */
[----:B------:R-:W-:Y:S02]  /*15b0*/  UIADD3 UR6, UPT, UPT, UR5, -UR4, URZ ;  /* 0x8000000405067290 */ /* 0x000fe4000fffe0ff */
[----:B------:R-:W-:Y:S02]  /*15c0*/  UIADD3 UR4, UPT, UPT, -UR5, UR4, URZ ;  /* 0x0000000405047290 */ /* 0x000fe4000fffe1ff */
[----:B------:R-:W-:Y:S02]  /*15d0*/  UIMAD UR20, UR6, UR10, UR20 ;  /* 0x0000000a061472a4 */ /* 0x000fe4000f8e0214 */
[----:B------:R-:W-:-:S12]  /*15e0*/  UIMAD UR16, UR4, UR12, UR16 ;  /* 0x0000000c041072a4 */ /* 0x000fd8000f8e0210 */
.L_x_19:
[----:B------:R-:W-:Y:S05]  /*15f0*/  BRA.U !UP5, `(.L_x_20) ;  /* 0x000000010d0c7547 */ /* 0x000fea000b800000 */
[----:B------:R-:W-:Y:S01]  /*1600*/  UCGABAR_WAIT ;  /* 0x0000000000007dc7 */ /* 0x000fe20008000000 */
[----:B------:R-:W-:Y:S01]  /*1610*/  CCTL.IVALL ;  /* 0x00000000ff00798f */ /* 0x000fe20002000000 */
[----:B------:R-:W-:Y:S05]  /*1620*/  BRA `(.L_x_21) ;  /* 0x0000000000047947 */ /* 0x000fea0003800000 */
.L_x_20:
[----:B------:R-:W-:Y:S06]  /*1630*/  BAR.SYNC.DEFER_BLOCKING 0x0 ;  /* 0x0000000000007b1d */ /* 0x000fec0000010000 */
.L_x_21:
[----:B------:R-:W-:Y:S05]  /*1640*/  BRA.U UP0, `(.L_x_22) ;  /* 0x0000001100c07547 */ /* 0x000fea000b800000 */
[----:B------:R-:W1:Y:S01]  /*1650*/  LDCU UR6, c[0x0][0x38c] ;  /* 0x00007180ff0677ac */ /* 0x000e620008000800 */
[----:B------:R-:W-:Y:S01]  /*1660*/  PLOP3.LUT P1, PT, PT, PT, UP3, 0x80, 0x8 ;  /* 0x000000000008781c */ /* 0x000fe20003f2f038 */
[----:B------:R-:W-:Y:S01]  /*1670*/  IMAD.MOV.U32 R12, RZ, RZ, 0x1 ;  /* 0x00000001ff0c7424 */ /* 0x000fe200078e00ff */
[----:B------:R-:W-:Y:S01]  /*1680*/  ISETP.EQ.OR P2, PT, R0, RZ, P3 ;  /* 0x000000ff0000720c */ /* 0x000fe20001f42670 */
[----:B------:R-:W-:Y:S01]  /*1690*/  UISETP.NE.AND UP1, UPT, UR17, URZ, UPT ;  /* 0x000000ff1100728c */ /* 0x000fe2000bf25270 */
[----:B------:R-:W-:Y:S02]  /*16a0*/  PLOP3.LUT P1, PT, P1, PT, PT, 0x8, 0x80 ;  /* 0x000000000080781c */ /* 0x000fe40000f2e170 */
[----:B------:R-:W-:Y:S01]  /*16b0*/  CS2R R10, SRZ ;  /* 0x00000000000a7805 */ /* 0x000fe2000001ff00 */
[----:B------:R-:W-:Y:S01]  /*16c0*/  IMAD.MOV.U32 R9, RZ, RZ, RZ ;  /* 0x000000ffff097224 */ /* 0x000fe200078e00ff */
[----:B------:R-:W2:Y:S01]  /*16d0*/  LDCU UR39, c[0x0][0x370] ;  /* 0x00006e00ff2777ac */ /* 0x000ea20008000800 */
[----:B------:R-:W-:Y:S01]  /*16e0*/  IMAD.MOV.U32 R8, RZ, RZ, 0x1 ;  /* 0x00000001ff087424 */ /* 0x000fe200078e00ff */
[----:B------:R-:W-:Y:S01]  /*16f0*/  USEL UR25, UR43, 0x2, UP1 ;  /* 0x000000022b197887 */ /* 0x000fe20008800000 */
[----:B------:R-:W3:Y:S01]  /*1700*/  LDCU.64 UR28, c[0x0][0x348] ;  /* 0x00006900ff1c77ac */ /* 0x000ee20008000a00 */
[----:B-1----:R-:W-:-:S02]  /*1710*/  UIADD3 UR5, UPT, UPT, UR6, 0x3f, URZ ;  /* 0x0000003f06057890 */ /* 0x002fc4000fffe0ff */
[----:B------:R-:W-:Y:S02]  /*1720*/  USHF.R.U32.HI UR44, URZ, 0x6, UR21 ;  /* 0x00000006ff2c7899 */ /* 0x000fe40008011615 */
[----:B------:R-:W-:Y:S02]  /*1730*/  USHF.R.S32.HI UR4, URZ, 0x1f, UR5 ;  /* 0x0000001fff047899 */ /* 0x000fe40008011405 */
[----:B------:R-:W-:Y:S02]  /*1740*/  UIADD3 UR45, UPT, UPT, UR6, 0x7e, URZ ;  /* 0x0000007e062d7890 */ /* 0x000fe4000fffe0ff */
[----:B------:R-:W-:Y:S01]  /*1750*/  ULEA.HI UR4, UR4, UR5, URZ, 0x6 ;  /* 0x0000000504047291 */ /* 0x000fe2000f8f30ff */
[----:B------:R-:W1:Y:S03]  /*1760*/  LDCU UR38, c[0x0][0x374] ;  /* 0x00006e80ff2677ac */ /* 0x000e660008000800 */
[----:B------:R-:W-:-:S02]  /*1770*/  USHF.R.S32.HI UR41, URZ, 0x6, UR4 ;  /* 0x00000006ff297899 */ /* 0x000fc40008011404 */
[----:B------:R-:W-:Y:S02]  /*1780*/  UIADD3 UR4, UPT, UPT, UR6, -0x1, URZ ;  /* 0xffffffff06047890 */ /* 0x000fe4000fffe0ff */
[----:B------:R-:W-:Y:S02]  /*1790*/  UISETP.LT.U32.AND UP0, UPT, UR41, 0x4, UPT ;  /* 0x000000042900788c */ /* 0x000fe4000bf01070 */
[----:B------:R-:W-:Y:S02]  /*17a0*/  UISETP.GE.U32.AND UP2, UPT, UR4, -0x7f, UPT ;  /* 0xffffff810400788c */ /* 0x000fe4000bf46070 */
[----:B------:R-:W-:Y:S01]  /*17b0*/  USEL UR40, UR41, 0x4, UP0 ;  /* 0x0000000429287887 */ /* 0x000fe20008000000 */
[----:B------:R-:W-:-:S03]  /*17c0*/  UMOV UR5, URZ ;  /* 0x000000ff00057c82 */ /* 0x000fc60008000000 */
[----:B------:R-:W-:Y:S02]  /*17d0*/  UIADD3 UR24, UPT, UPT, UR40, -0x1, URZ ;  /* 0xffffffff28187890 */ /* 0x000fe4000fffe0ff */
[----:B------:R-:W-:-:S03]  /*17e0*/  UIADD3 UR43, UPT, UPT, UR41, -UR40, URZ ;  /* 0x80000028292b7290 */ /* 0x000fc6000fffe0ff */
[----:B------:R-:W-:-:S04]  /*17f0*/  @UP2 UIADD3 UR24, UPT, UPT, UR40, URZ, URZ ;  /* 0x000000ff28182290 */ /* 0x000fc8000fffe0ff */
[----:B-123--:R-:W-:-:S12]  /*1800*/  UIADD3 UR24, UPT, UPT, UR24, 0x1, URZ ;  /* 0x0000000118187890 */ /* 0x00efd8000fffe0ff */
.L_x_42:
[----:B------:R-:W-:Y:S01]  /*1810*/  UISETP.NE.AND UP0, UPT, UR47, URZ, UPT ;  /* 0x000000ff2f00728c */ /* 0x000fe2000bf05270 */
[----:B-1----:R-:W1:Y:S08]  /*1820*/  S2UR UR47, SR_CgaCtaId ;  /* 0x00000000002f79c3 */ /* 0x002e700000008800 */
[----:B------:R-:W-:Y:S05]  /*1830*/  BRA.U UP0, `(.L_x_23) ;  /* 0x0000000100347547 */ /* 0x000fea000b800000 */
[----:B------:R-:W2:Y:S01]  /*1840*/  S2R R0, SR_CgaCtaId ;  /* 0x0000000000007919 */ /* 0x000ea20000008800 */
[----:B------:R-:W-:Y:S02]  /*1850*/  MOV R3, 0x400 ;  /* 0x0000040000037802 */ /* 0x000fe40000000f00 */
[----:B------:R-:W-:Y:S02]  /*1860*/  SHF.L.U32 R2, R8, 0x1f, RZ ;  /* 0x0000001f08027819 */ /* 0x000fe400000006ff */
[----:B--2---:R-:W-:-:S05]  /*1870*/  LEA R0, R0, R3, 0x18 ;  /* 0x0000000300007211 */ /* 0x004fca00078ec0ff */
[----:B------:R-:W-:-:S04]  /*1880*/  IMAD R3, R9, 0x8, R0 ;  /* 0x0000000809037824 */ /* 0x000fc800078e0200 */
[----:B------:R-:W2:Y:S02]  /*1890*/  SYNCS.PHASECHK.TRANS64.TRYWAIT P0, [R3+URZ+0x100], R2 ;  /* 0x00010002030075a7 */ /* 0x000ea400080011ff */
[----:B--2---:R-:W-:Y:S05]  /*18a0*/  @!P0 BRA `(.L_x_24) ;  /* 0x0000007800cc8947 */ /* 0x004fea0003800000 */
.L_x_138:
[----:B------:R-:W-:Y:S01]  /*18b0*/  VIADD R9, R9, 0x1 ;  /* 0x0000000109097836 */ /* 0x000fe20000000000 */
[----:B------:R2:W-:Y:S04]  /*18c0*/  SYNCS.ARRIVE.TRANS64.A1T0 RZ, [R3+URZ+0xf0], RZ ;  /* 0x0000f0ff03ff79a7 */ /* 0x0005e800081000ff */
[----:B------:R-:W-:-:S04]  /*18d0*/  ISETP.NE.AND P0, PT, R9, 0x2, PT ;  /* 0x000000020900780c */ /* 0x000fc80003f05270 */
[----:B------:R-:W-:Y:S02]  /*18e0*/  SEL R9, R9, RZ, P0 ;  /* 0x000000ff09097207 */ /* 0x000fe40000000000 */
[----:B--2---:R-:W-:-:S04]  /*18f0*/  SEL R3, RZ, 0x1, P0 ;  /* 0x00000001ff037807 */ /* 0x004fc80000000000 */
[----:B------:R-:W-:-:S07]  /*1900*/  LOP3.LUT R8, R8, R3, RZ, 0x3c, !PT ;  /* 0x0000000308087212 */ /* 0x000fce00078e3cff */
.L_x_23:
[----:B------:R-:W-:Y:S01]  /*1910*/  UMOV UR6, 0x400 ;  /* 0x0000040000067882 */ /* 0x000fe20000000000 */
[----:B------:R-:W-:Y:S01]  /*1920*/  SHF.L.U32 R0, R12, 0x1f, RZ ;  /* 0x0000001f0c007819 */ /* 0x000fe200000006ff */
[----:B-1----:R-:W-:Y:S02]  /*1930*/  ULEA UR6, UR47, UR6, 0x18 ;  /* 0x000000062f067291 */ /* 0x002fe4000f8ec0ff */
[----:B------:R-:W-:Y:S02]  /*1940*/  UISETP.GE.U32.AND UP0, UPT, UR45, 0x7f, UPT ;  /* 0x0000007f2d00788c */ /* 0x000fe4000bf06070 */
[----:B------:R-:W-:Y:S02]  /*1950*/  ULEA UR4, UR5, UR6, 0x3 ;  /* 0x0000000605047291 */ /* 0x000fe4000f8e18ff */
[----:B------:R-:W-:Y:S02]  /*1960*/  USHF.L.U32 UR11, UR20, 0x7, URZ ;  /* 0x00000007140b7899 */ /* 0x000fe400080006ff */
[----:B------:R-:W-:Y:S01]  /*1970*/  ULEA UR35, UR16, UR44, 0x7 ;  /* 0x0000002c10237291 */ /* 0x000fe2000f8e38ff */
[----:B------:R-:W-:-:S04]  /*1980*/  UMOV UR13, URZ ;  /* 0x000000ff000d7c82 */ /* 0x000fc80008000000 */
[----:B------:R1:W2:Y:S01]  /*1990*/  SYNCS.PHASECHK.TRANS64.TRYWAIT P0, [UR4+0x20], R0 ;  /* 0x00002000ff0075a7 */ /* 0x0002a20008001104 */
[----:B------:R-:W-:Y:S06]  /*19a0*/  BRA.U !UP0, `(.L_x_25) ;  /* 0x0000000108bc7547 */ /* 0x000fec000b800000 */
[----:B------:R-:W-:Y:S01]  /*19b0*/  UMOV UR7, URZ ;  /* 0x000000ff00077c82 */ /* 0x000fe20008000000 */
[----:B------:R-:W-:-:S05]  /*19c0*/  UMOV UR4, UR5 ;  /* 0x0000000500047c82 */ /* 0x000fca0008000000 */
.L_x_31:
[----:B------:R-:W-:Y:S01]  /*19d0*/  ULEA UR33, UR4, UR6, 0x3 ;  /* 0x0000000604217291 */ /* 0x000fe2000f8e18ff */
[----:B--2---:R-:W-:Y:S01]  /*19e0*/  @!P3 MOV R2, 0x8000 ;  /* 0x000080000002b802 */ /* 0x004fe20000000f00 */
[----:B--2-4-:R-:W-:Y:S10]  /*19f0*/  @P0 BRA `(.L_x_26) ;  /* 0x00000000000c0947 */ /* 0x014ff40003800000 */
[----:B------:R-:W-:-:S04]  /*1a00*/  SHF.L.U32 R3, R12, 0x1f, RZ ;  /* 0x0000001f0c037819 */ /* 0x000fc800000006ff */
[----:B------:R-:W2:Y:S02]  /*1a10*/  SYNCS.PHASECHK.TRANS64.TRYWAIT P0, [UR33+0x20], R3 ;  /* 0x00002003ff0075a7 */ /* 0x000ea40008001121 */
[----:B--2---:R-:W-:Y:S05]  /*1a20*/  @!P0 BRA `(.L_x_27) ;  /* 0x0000007800808947 */ /* 0x004fea0003800000 */
.L_x_26:
[----:B------:R2:W-:Y:S01]  /*1a30*/  @!P3 SYNCS.ARRIVE.TRANS64 RZ, [UR33], R2 ;  /* 0x00000002ffffb9a7 */ /* 0x0005e20008000021 */
[----:B------:R-:W-:-:S04]  /*1a40*/  ULOP3.LUT UR5, UR25, 0x2, URZ, 0xfc, !UPT ;  /* 0x0000000219057892 */ /* 0x000fc8000f8efcff */
[----:B------:R-:W-:-:S09]  /*1a50*/  UISETP.NE.AND UP0, UPT, UR5, 0x2, UPT ;  /* 0x000000020500788c */ /* 0x000fd2000bf05270 */
[----:B------:R-:W-:Y:S05]  /*1a60*/  BRA.U UP0, `(.L_x_28) ;  /* 0x0000000100047547 */ /* 0x000fea000b800000 */
[----:B------:R-:W-:Y:S05]  /*1a70*/  BPT.TRAP 0x1 ;  /* 0x000000040000795c */ /* 0x000fea0000300000 */
.L_x_28:
[----:B------:R-:W-:Y:S04]  /*1a80*/  BSSY.RECONVERGENT B0, `(.L_x_29) ;  /* 0x0000003000007945 */ /* 0x000fe80003800200 */
[----:B------:R-:W-:Y:S05]  /*1a90*/  @P2 BRA `(.L_x_30) ;  /* 0x0000000000042947 */ /* 0x000fea0003800000 */
[----:B------:R-:W-:Y:S05]  /*1aa0*/  BPT.TRAP 0x1 ;  /* 0x000000040000795c */ /* 0x000fea0000300000 */
.L_x_30:
[----:B------:R-:W-:Y:S05]  /*1ab0*/  BSYNC.RECONVERGENT B0 ;  /* 0x0000000000007941 */ /* 0x000fea0003800200 */
.L_x_29:
[----:B------:R-:W-:Y:S02]  /*1ac0*/  UIADD3 UR5, UPT, UPT, UR4, 0x1, URZ ;  /* 0x0000000104057890 */ /* 0x000fe4000fffe0ff */
[----:B------:R-:W-:Y:S02]  /*1ad0*/  UIADD3 UR16, UP1, UPT, UR28, 0x80, URZ ;  /* 0x000000801c107890 */ /* 0x000fe4000ff3e0ff */
[----:B------:R-:W-:Y:S02]  /*1ae0*/  UISETP.NE.AND UP0, UPT, UR5, 0x4, UPT ;  /* 0x000000040500788c */ /* 0x000fe4000bf05270 */
[----:B------:R-:W-:Y:S02]  /*1af0*/  USHF.L.U32 UR34, UR7, 0x6, URZ ;  /* 0x0000000607227899 */ /* 0x000fe400080006ff */
[----:B------:R-:W-:Y:S02]  /*1b00*/  USEL UR9, URZ, 0x1, UP0 ;  /* 0x00000001ff097887 */ /* 0x000fe40008000000 */
[----:B------:R-:W-:-:S02]  /*1b10*/  USEL UR5, UR5, URZ, UP0 ;  /* 0x000000ff05057287 */ /* 0x000fc40008000000 */
[----:B------:R-:W-:Y:S02]  /*1b20*/  UIADD3 UR14, UP0, UPT, UR28, 0x180, URZ ;  /* 0x000001801c0e7890 */ /* 0x000fe4000ff1e0ff */
[----:B------:R-:W-:Y:S01]  /*1b30*/  ULEA UR8, UR5, UR6, 0x3 ;  /* 0x0000000605087291 */ /* 0x000fe2000f8e18ff */
[----:B------:R-:W-:Y:S01]  /*1b40*/  LOP3.LUT R12, R12, UR9, RZ, 0x3c, !PT ;  /* 0x000000090c0c7c12 */ /* 0x000fe2000f8e3cff */
[----:B------:R-:W-:Y:S02]  /*1b50*/  UIADD3.X UR17, UPT, UPT, URZ, UR29, URZ, UP1, !UPT ;  /* 0x0000001dff117290 */ /* 0x000fe40008ffe4ff */
[----:B------:R-:W-:Y:S01]  /*1b60*/  UIADD3.X UR15, UPT, UPT, URZ, UR29, URZ, UP0, !UPT ;  /* 0x0000001dff0f7290 */ /* 0x000fe200087fe4ff */
[----:B-1----:R-:W-:Y:S01]  /*1b70*/  SHF.L.U32 R0, R12, 0x1f, RZ ;  /* 0x0000001f0c007819 */ /* 0x002fe200000006ff */
[----:B------:R-:W-:Y:S01]  /*1b80*/  UMOV UR18, 0x0 ;  /* 0x0000000000127882 */ /* 0x000fe20000000000 */
[----:B------:R-:W-:Y:S01]  /*1b90*/  UMOV UR19, 0x10000000 ;  /* 0x1000000000137882 */ /* 0x000fe20000000000 */
[----:B------:R-:W-:Y:S01]  /*1ba0*/  UMOV UR12, UR36 ;  /* 0x00000024000c7c82 */ /* 0x000fe20008000000 */
[----:B------:R3:W4:Y:S01]  /*1bb0*/  SYNCS.PHASECHK.TRANS64.TRYWAIT P0, [UR8+0x20], R0 ;  /* 0x00002000ff0075a7 */ /* 0x0007220008001108 */
[----:B------:R-:W-:Y:S01]  /*1bc0*/  USHF.L.U32 UR8, UR4, 0xe, URZ ;  /* 0x0000000e04087899 */ /* 0x000fe200080006ff */
[----:B------:R-:W-:-:S02]  /*1bd0*/  UMOV UR9, UR33 ;  /* 0x0000002100097c82 */ /* 0x000fc40008000000 */
[----:B------:R-:W-:Y:S01]  /*1be0*/  UMOV UR4, 0x30000 ;  /* 0x0003000000047882 */ /* 0x000fe20000000000 */
[----:B------:R-:W-:Y:S02]  /*1bf0*/  ULEA UR32, UR21, UR8, 0x1 ;  /* 0x0000000815207291 */ /* 0x000fe4000f8e08ff */
[----:B------:R-:W-:Y:S02]  /*1c00*/  UIADD3 UR8, UPT, UPT, UR6, 0x18400, UR8 ;  /* 0x0001840006087890 */ /* 0x000fe4000fffe008 */
[----:B------:R-:W-:Y:S01]  /*1c10*/  UIADD3 UR32, UPT, UPT, UR6, 0x8400, UR32 ;  /* 0x0000840006207890 */ /* 0x000fe2000fffe020 */
[----:B------:R-:W-:Y:S01]  /*1c20*/  UMOV UR10, UR34 ;  /* 0x00000022000a7c82 */ /* 0x000fe20008000000 */
[----:B------:R-:W-:Y:S01]  /*1c30*/  UIADD3 UR7, UPT, UPT, UR7, 0x1, URZ ;  /* 0x0000000107077890 */ /* 0x000fe2000fffe0ff */
[----:B------:R-:W-:-:S03]  /*1c40*/  UMOV UR13, UR24 ;  /* 0x00000018000d7c82 */ /* 0x000fc60008000000 */
[----:B------:R-:W-:-:S03]  /*1c50*/  UISETP.NE.AND UP0, UPT, UR7, UR24, UPT ;  /* 0x000000180700728c */ /* 0x000fc6000bf05270 */
[----:B------:R1:W-:Y:S01]  /*1c60*/  UTMALDG.3D.MULTICAST [UR32], [UR16], UR4, desc[UR18] ;  /* 0x00001220100073b4 */ /* 0x0003e20008011804 */
[----:B------:R3:W-:Y:S01]  /*1c70*/  UTMALDG.3D [UR8], [UR14], desc[UR18] ;  /* 0x000012080e0075b4 */ /* 0x0007e20008011000 */
[----:B-1----:R-:W-:-:S04]  /*1c80*/  UMOV UR4, UR5 ;  /* 0x0000000500047c82 */ /* 0x002fc80008000000 */
[----:B---3--:R-:W-:Y:S05]  /*1c90*/  BRA.U UP0, `(.L_x_31) ;  /* 0xfffffffd004c7547 */ /* 0x008fea000b83ffff */
.L_x_25:
[----:B------:R-:W-:Y:S01]  /*1ca0*/  ULEA UR4, UR5, UR6, 0x3 ;  /* 0x0000000605047291 */ /* 0x000fe2000f8e18ff */
[----:B-1----:R-:W-:Y:S01]  /*1cb0*/  SHF.L.U32 R0, R12, 0x1f, RZ ;  /* 0x0000001f0c007819 */ /* 0x002fe200000006ff */
[----:B------:R-:W-:Y:S01]  /*1cc0*/  @!P1 SYNCS.ARRIVE.TRANS64.A1T0 RZ, [UR6+0x88], RZ ;  /* 0x000088ffffff99a7 */ /* 0x000fe20008100006 */
[----:B------:R-:W-:-:S06]  /*1cd0*/  UISETP.GT.AND UP0, UPT, UR41, UR40, UPT ;  /* 0x000000282900728c */ /* 0x000fcc000bf04270 */
[----:B--2-4-:R1:W2:Y:S03]  /*1ce0*/  SYNCS.PHASECHK.TRANS64.TRYWAIT P0, [UR4+0x20], R0 ;  /* 0x00002000ff0075a7 */ /* 0x0142a60008001104 */
[----:B------:R-:W-:Y:S05]  /*1cf0*/  BRA.U !UP0, `(.L_x_32) ;  /* 0x0000000108c07547 */ /* 0x000fea000b800000 */
[----:B------:R-:W-:Y:S01]  /*1d00*/  UIADD3 UR26, UPT, UPT, UR43, UR13, URZ ;  /* 0x0000000d2b1a7290 */ /* 0x000fe2000fffe0ff */
[----:B------:R-:W-:-:S11]  /*1d10*/  UMOV UR4, UR5 ;  /* 0x0000000500047c82 */ /* 0x000fd60008000000 */
.L_x_38:
[----:B------:R-:W-:Y:S01]  /*1d20*/  ULEA UR17, UR4, UR6, 0x3 ;  /* 0x0000000604117291 */ /* 0x000fe2000f8e18ff */
[----:B--2---:R-:W-:Y:S01]  /*1d30*/  @!P3 MOV R2, 0x8000 ;  /* 0x000080000002b802 */ /* 0x004fe20000000f00 */
[----:B--2-4-:R-:W-:Y:S10]  /*1d40*/  @P0 BRA `(.L_x_33) ;  /* 0x00000000000c0947 */ /* 0x014ff40003800000 */
[----:B------:R-:W-:-:S04]  /*1d50*/  SHF.L.U32 R3, R12, 0x1f, RZ ;  /* 0x0000001f0c037819 */ /* 0x000fc800000006ff */
[----:B------:R-:W2:Y:S02]  /*1d60*/  SYNCS.PHASECHK.TRANS64.TRYWAIT P0, [UR17+0x20], R3 ;  /* 0x00002003ff0075a7 */ /* 0x000ea40008001111 */
[----:B--2---:R-:W-:Y:S05]  /*1d70*/  @!P0 BRA `(.L_x_34) ;  /* 0x0000007400c48947 */ /* 0x004fea0003800000 */
.L_x_33:
[----:B------:R2:W-:Y:S01]  /*1d80*/  @!P3 SYNCS.ARRIVE.TRANS64 RZ, [UR17], R2 ;  /* 0x00000002ffffb9a7 */ /* 0x0005e20008000011 */
[----:B------:R-:W-:-:S04]  /*1d90*/  ULOP3.LUT UR5, UR25, 0x2, URZ, 0xfc, !UPT ;  /* 0x0000000219057892 */ /* 0x000fc8000f8efcff */
[----:B------:R-:W-:-:S09]  /*1da0*/  UISETP.NE.AND UP0, UPT, UR5, 0x2, UPT ;  /* 0x000000020500788c */ /* 0x000fd2000bf05270 */
[----:B------:R-:W-:Y:S05]  /*1db0*/  BRA.U UP0, `(.L_x_35) ;  /* 0x0000000100047547 */ /* 0x000fea000b800000 */
[----:B------:R-:W-:Y:S05]  /*1dc0*/  BPT.TRAP 0x1 ;  /* 0x000000040000795c */ /* 0x000fea0000300000 */
.L_x_35:
[----:B------:R-:W-:Y:S04]  /*1dd0*/  BSSY.RECONVERGENT B0, `(.L_x_36) ;  /* 0x0000003000007945 */ /* 0x000fe80003800200 */
[----:B------:R-:W-:Y:S05]  /*1de0*/  @P2 BRA `(.L_x_37) ;  /* 0x0000000000042947 */ /* 0x000fea0003800000 */
[----:B------:R-:W-:Y:S05]  /*1df0*/  BPT.TRAP 0x1 ;  /* 0x000000040000795c */ /* 0x000fea0000300000 */
.L_x_37:
[----:B------:R-:W-:Y:S05]  /*1e00*/  BSYNC.RECONVERGENT B0 ;  /* 0x0000000000007941 */ /* 0x000fea0003800200 */
.L_x_36:
[----:B------:R-:W-:Y:S02]  /*1e10*/  UIADD3 UR5, UPT, UPT, UR4, 0x1, URZ ;  /* 0x0000000104057890 */ /* 0x000fe4000fffe0ff */
[----:B------:R-:W-:Y:S02]  /*1e20*/  UIADD3 UR14, UP1, UPT, UR28, 0x80, URZ ;  /* 0x000000801c0e7890 */ /* 0x000fe4000ff3e0ff */
[----:B------:R-:W-:Y:S02]  /*1e30*/  UISETP.NE.AND UP0, UPT, UR5, 0x4, UPT ;  /* 0x000000040500788c */ /* 0x000fe4000bf05270 */
[----:B------:R-:W-:Y:S02]  /*1e40*/  USHF.L.U32 UR18, UR13, 0x6, URZ ;  /* 0x000000060d127899 */ /* 0x000fe400080006ff */
[----:B------:R-:W-:Y:S02]  /*1e50*/  USEL UR8, URZ, 0x1, UP0 ;  /* 0x00000001ff087887 */ /* 0x000fe40008000000 */
[----:B------:R-:W-:-:S02]  /*1e60*/  USEL UR5, UR5, URZ, UP0 ;  /* 0x000000ff05057287 */ /* 0x000fc40008000000 */
[----:B------:R-:W-:Y:S02]  /*1e70*/  UIADD3 UR22, UP0, UPT, UR28, 0x180, URZ ;  /* 0x000001801c167890 */ /* 0x000fe4000ff1e0ff */
[----:B------:R-:W-:Y:S01]  /*1e80*/  LOP3.LUT R12, R12, UR8, RZ, 0x3c, !PT ;  /* 0x000000080c0c7c12 */ /* 0x000fe2000f8e3cff */
[----:B------:R-:W-:Y:S02]  /*1e90*/  USHF.L.U32 UR8, UR4, 0xe, URZ ;  /* 0x0000000e04087899 */ /* 0x000fe400080006ff */
[----:B------:R-:W-:Y:S01]  /*1ea0*/  ULEA UR7, UR5, UR6, 0x3 ;  /* 0x0000000605077291 */ /* 0x000fe2000f8e18ff */
[----:B-1----:R-:W-:Y:S01]  /*1eb0*/  SHF.L.U32 R0, R12, 0x1f, RZ ;  /* 0x0000001f0c007819 */ /* 0x002fe200000006ff */
[----:B------:R-:W-:Y:S02]  /*1ec0*/  ULEA UR16, UR21, UR8, 0x1 ;  /* 0x0000000815107291 */ /* 0x000fe4000f8e08ff */
[----:B------:R-:W-:Y:S02]  /*1ed0*/  UIADD3.X UR15, UPT, UPT, URZ, UR29, URZ, UP1, !UPT ;  /* 0x0000001dff0f7290 */ /* 0x000fe40008ffe4ff */
[----:B------:R-:W-:-:S02]  /*1ee0*/  UIADD3 UR16, UPT, UPT, UR6, 0x8400, UR16 ;  /* 0x0000840006107890 */ /* 0x000fc4000fffe010 */
[----:B------:R-:W-:Y:S01]  /*1ef0*/  UIADD3 UR8, UPT, UPT, UR6, 0x18400, UR8 ;  /* 0x0001840006087890 */ /* 0x000fe2000fffe008 */
[----:B------:R3:W4:Y:S01]  /*1f00*/  SYNCS.PHASECHK.TRANS64.TRYWAIT P0, [UR7+0x20], R0 ;  /* 0x00002000ff0075a7 */ /* 0x0007220008001107 */
[----:B------:R-:W-:Y:S01]  /*1f10*/  UIADD3.X UR23, UPT, UPT, URZ, UR29, URZ, UP0, !UPT ;  /* 0x0000001dff177290 */ /* 0x000fe200087fe4ff */
[----:B------:R-:W-:Y:S01]  /*1f20*/  UMOV UR4, 0x30000 ;  /* 0x0003000000047882 */ /* 0x000fe20000000000 */
[----:B------:R-:W-:Y:S01]  /*1f30*/  UMOV UR30, 0x0 ;  /* 0x00000000001e7882 */ /* 0x000fe20000000000 */
[----:B------:R-:W-:Y:S01]  /*1f40*/  UMOV UR31, 0x10000000 ;  /* 0x10000000001f7882 */ /* 0x000fe20000000000 */
[----:B------:R-:W-:Y:S01]  /*1f50*/  UMOV UR19, UR35 ;  /* 0x0000002300137c82 */ /* 0x000fe20008000000 */
[----:B------:R-:W-:Y:S01]  /*1f60*/  UMOV UR20, UR36 ;  /* 0x0000002400147c82 */ /* 0x000fe20008000000 */
[----:B------:R-:W-:Y:S01]  /*1f70*/  UMOV UR12, UR36 ;  /* 0x00000024000c7c82 */ /* 0x000fe20008000000 */
[----:B------:R-:W-:Y:S01]  /*1f80*/  UMOV UR9, UR17 ;  /* 0x0000001100097c82 */ /* 0x000fe20008000000 */
[----:B------:R-:W-:Y:S01]  /*1f90*/  UMOV UR10, UR18 ;  /* 0x00000012000a7c82 */ /* 0x000fe20008000000 */
[----:B------:R1:W-:Y:S01]  /*1fa0*/  UTMALDG.3D.MULTICAST [UR16], [UR14], UR4, desc[UR30] ;  /* 0x00001e100e0073b4 */ /* 0x0003e20008011804 */
[----:B------:R-:W-:-:S04]  /*1fb0*/  UIADD3 UR13, UPT, UPT, UR13, 0x1, URZ ;  /* 0x000000010d0d7890 */ /* 0x000fc8000fffe0ff */
[----:B------:R-:W-:Y:S01]  /*1fc0*/  UISETP.NE.AND UP0, UPT, UR13, UR26, UPT ;  /* 0x0000001a0d00728c */ /* 0x000fe2000bf05270 */
[----:B------:R3:W-:Y:S01]  /*1fd0*/  UTMALDG.3D [UR8], [UR22], desc[UR30] ;  /* 0x00001e08160075b4 */ /* 0x0007e20008011000 */
[----:B-1----:R-:W-:-:S07]  /*1fe0*/  UMOV UR4, UR5 ;  /* 0x0000000500047c82 */ /* 0x002fce0008000000 */
[----:B---3--:R-:W-:Y:S05]  /*1ff0*/  BRA.U UP0, `(.L_x_38) ;  /* 0xfffffffd00487547 */ /* 0x008fea000b83ffff */
.L_x_32:
[C---:B------:R-:W-:Y:S01]  /*2000*/  LEA R3, R11.reuse, UR6, 0x3 ;  /* 0x000000060b037c11 */ /* 0x040fe2000f8e18ff */
[----:B------:R-:W-:Y:S01]  /*2010*/  NOP ;  /* 0x0000000000007918 */ /* 0x000fe20000000000 */
[----:B-1----:R-:W-:Y:S02]  /*2020*/  SHF.L.U32 R0, R10, 0x1f, RZ ;  /* 0x0000001f0a007819 */ /* 0x002fe400000006ff */
[----:B------:R-:W-:Y:S02]  /*2030*/  LEA R5, R11, UR6, 0x4 ;  /* 0x000000060b057c11 */ /* 0x000fe4000f8e20ff */
[----:B--2-4-:R-:W1:Y:S02]  /*2040*/  SYNCS.PHASECHK.TRANS64.TRYWAIT P0, [R3+URZ+0x90], R0 ;  /* 0x00009000030075a7 */ /* 0x014e6400080011ff */
[----:B-1----:R-:W-:Y:S05]  /*2050*/  @!P0 BRA `(.L_x_39) ;  /* 0x0000007400248947 */ /* 0x002fea0003800000 */
.L_x_141:
[----:B------:R-:W2:Y:S01]  /*2060*/  LDS.128 R4, [R5+0x120] ;  /* 0x0001200005047984 */ /* 0x000ea20000000c00 */
[----:B------:R-:W-:Y:S01]  /*2070*/  UISETP.GE.AND UP0, UPT, UR42, 0x1, UPT ;  /* 0x000000012a00788c */ /* 0x000fe2000bf06270 */
[----:B------:R-:W-:Y:S01]  /*2080*/  @!PT LDS RZ, [RZ] ;  /* 0x00000000fffff984 */ /* 0x000fe20000000800 */
[----:B------:R-:W-:Y:S01]  /*2090*/  @!PT LDS RZ, [RZ] ;  /* 0x00000000fffff984 */ /* 0x000fe20000000800 */
[----:B------:R-:W-:Y:S01]  /*20a0*/  @!PT LDS RZ, [RZ] ;  /* 0x00000000fffff984 */ /* 0x000fe20000000800 */
[----:B------:R-:W-:Y:S01]  /*20b0*/  @!PT LDS RZ, [RZ] ;  /* 0x00000000fffff984 */ /* 0x000fe20000000800 */
[----:B------:R3:W-:Y:S06]  /*20c0*/  MEMBAR.ALL.CTA ;  /* 0x0000000000007992 */ /* 0x0007ec0000008000 */
[----:B---3--:R-:W3:Y:S01]  /*20d0*/  FENCE.VIEW.ASYNC.S ;  /* 0x00000000000073c6 */ /* 0x008ee20000000000 */
[----:B--2---:R-:W-:-:S13]  /*20e0*/  LOP3.LUT P0, RZ, R6, 0x1, RZ, 0xc0, !PT ;  /* 0x0000000106ff7812 */ /* 0x004fda000780c0ff */
[----:B---3--:R-:W-:Y:S01]  /*20f0*/  VOTEU.ANY UP1, P0 ;  /* 0x0000000000ff7886 */ /* 0x008fe20000020100 */
[----:B------:R-:W-:-:S13]  /*2100*/  PLOP3.LUT P0, PT, PT, PT, UP1, 0x80, 0x8 ;  /* 0x000000000008781c */ /* 0x000fda0003f0f018 */
[----:B-1----:R-:W-:Y:S02]  /*2110*/  @P0 LOP3.LUT R0, R5, 0xffff, RZ, 0xc0, !PT ;  /* 0x0000ffff05000812 */ /* 0x002fe400078ec0ff */
[----:B------:R-:W-:Y:S02]  /*2120*/  @P0 MOV R2, R4 ;  /* 0x0000000400020202 */ /* 0x000fe40000000f00 */
[----:B------:R-:W-:Y:S01]  /*2130*/  @P0 R2UR UR7, R0 ;  /* 0x00000000000702ca */ /* 0x000fe200000e0000 */
[----:B------:R-:W-:Y:S01]  /*2140*/  VIADD R0, R3, 0xa0 ;  /* 0x000000a003007836 */ /* 0x000fe20000000000 */
[----:B------:R-:W-:Y:S02]  /*2150*/  @P0 SHF.R.U32.HI R4, RZ, 0x10, R5 ;  /* 0x00000010ff040819 */ /* 0x000fe40000011605 */
[----:B------:R-:W-:Y:S02]  /*2160*/  @P0 R2UR UR8, R2 ;  /* 0x00000000020802ca */ /* 0x000fe400000e0000 */
[----:B------:R-:W-:-:S02]  /*2170*/  PRMT R0, RZ, 0x654, R0 ;  /* 0x00000654ff007816 */ /* 0x000fc40000000000 */
[----:B------:R-:W-:Y:S02]  /*2180*/  @P0 R2UR UR4, R4 ;  /* 0x00000000040402ca */ /* 0x000fe400000e0000 */
[----:B------:R1:W-:Y:S03]  /*2190*/  SYNCS.ARRIVE.TRANS64.RED.A1T0 RZ, [R0+URZ], RZ ;  /* 0x000000ff00ff79a7 */ /* 0x0003e600081004ff */
[----:B------:R-:W-:-:S04]  /*21a0*/  @UP1 UMOV UR27, UR7 ;  /* 0x00000007001b1c82 */ /* 0x000fc80008000000 */
[----:B------:R-:W-:-:S04]  /*21b0*/  @UP1 UMOV UR37, UR8 ;  /* 0x0000000800251c82 */ /* 0x000fc80008000000 */
[----:B------:R-:W-:Y:S01]  /*21c0*/  @UP1 UMOV UR36, UR4 ;  /* 0x0000000400241c82 */ /* 0x000fe20008000000 */
[----:B------:R-:W-:Y:S05]  /*21d0*/  BRA.U !UP0, `(.L_x_40) ;  /* 0x0000000108d47547 */ /* 0x000fea000b800000 */
[----:B------:R-:W2:Y:S01]  /*21e0*/  LDCU.128 UR12, c[0x0][0xb10] ;  /* 0x00016200ff0c77ac */ /* 0x000ea20008000c00 */
[----:B------:R-:W3:Y:S01]  /*21f0*/  LDCU UR26, c[0x0][0xb20] ;  /* 0x00016400ff1a77ac */ /* 0x000ee20008000800 */
[----:B------:R-:W4:Y:S01]  /*2200*/  LDCU UR20, c[0x0][0xb0c] ;  /* 0x00016180ff1477ac */ /* 0x000f220008000800 */
[----:B------:R-:W1:Y:S01]  /*2210*/  LDCU.64 UR10, c[0x0][0xb28] ;  /* 0x00016500ff0a77ac */ /* 0x000e620008000a00 */
[----:B------:R-:W-:Y:S02]  /*2220*/  UISETP.NE.AND UP3, UPT, UR42, 0x1, UPT ;  /* 0x000000012a00788c */ /* 0x000fe4000bf65270 */
[----:B--2---:R-:W-:Y:S02]  /*2230*/  UIMAD.WIDE.U32 UR16, UR38, UR15, URZ ;  /* 0x0000000f261072a5 */ /* 0x004fe4000f8e00ff */
[----:B------:R-:W-:Y:S02]  /*2240*/  UIMAD.WIDE.U32 UR8, UR39, UR12, URZ ;  /* 0x0000000c270872a5 */ /* 0x000fe4000f8e00ff */
[----:B------:R-:W-:-:S02]  /*2250*/  UISETP.NE.AND UP0, UPT, UR14, 0x1, UPT ;  /* 0x000000010e00788c */ /* 0x000fc4000bf05270 */
[----:B------:R-:W-:Y:S01]  /*2260*/  UIMAD.WIDE.U32 UR22, UR27, UR15, URZ ;  /* 0x0000000f1b1672a5 */ /* 0x000fe2000f8e00ff */
[----:B------:R-:W-:Y:S02]  /*2270*/  UMOV UR16, UR17 ;  /* 0x0000001100107c82 */ /* 0x000fe40008000000 */
[----:B------:R-:W-:Y:S01]  /*2280*/  UMOV UR8, UR9 ;  /* 0x0000000900087c82 */ /* 0x000fe20008000000 */
[----:B---3--:R-:W-:Y:S02]  /*2290*/  USHF.R.U32.HI UR16, URZ, UR26, UR16 ;  /* 0x0000001aff107299 */ /* 0x008fe40008011610 */
[----:B----4-:R-:W-:Y:S02]  /*22a0*/  UISETP.NE.AND UP2, UPT, UR20, 0x1, UPT ;  /* 0x000000011400788c */ /* 0x010fe4000bf45270 */
[----:B------:R-:W-:Y:S02]  /*22b0*/  USHF.R.U32.HI UR8, URZ, UR13, UR8 ;  /* 0x0000000dff087299 */ /* 0x000fe40008011608 */
[----:B------:R-:W-:-:S02]  /*22c0*/  USEL UR7, UR38, UR16, !UP0 ;  /* 0x0000001026077287 */ /* 0x000fc4000c000000 */
[----:B------:R-:W-:Y:S02]  /*22d0*/  USEL UR8, UR39, UR8, !UP2 ;  /* 0x0000000827087287 */ /* 0x000fe4000d000000 */
[----:B-1----:R-:W-:Y:S01]  /*22e0*/  UIMAD.WIDE.U32 UR16, UR7, UR10, URZ ;  /* 0x0000000a071072a5 */ /* 0x002fe2000f8e00ff */
[----:B------:R-:W-:Y:S01]  /*22f0*/  UMOV UR4, UR23 ;  /* 0x0000001700047c82 */ /* 0x000fe20008000000 */
[----:B------:R-:W-:Y:S02]  /*2300*/  UIMAD.WIDE.U32 UR18, UR37, UR12, URZ ;  /* 0x0000000c251272a5 */ /* 0x000fe4000f8e00ff */
[----:B------:R-:W-:-:S03]  /*2310*/  UIMAD.WIDE.U32 UR22, UR8, UR10, URZ ;  /* 0x0000000a081672a5 */ /* 0x000fc6000f8e00ff */
[----:B------:R-:W-:Y:S01]  /*2320*/  UMOV UR16, UR17 ;  /* 0x0000001100107c82 */ /* 0x000fe20008000000 */
[----:B------:R-:W-:Y:S02]  /*2330*/  USHF.R.U32.HI UR4, URZ, UR26, UR4 ;  /* 0x0000001aff047299 */ /* 0x000fe40008011604 */
[----:B------:R-:W-:Y:S01]  /*2340*/  @UP3 USHF.R.U32.HI UR7, URZ, UR11, UR16 ;  /* 0x0000000bff073299 */ /* 0x000fe20008011610 */
[----:B------:R-:W-:Y:S01]  /*2350*/  UMOV UR18, UR19 ;  /* 0x0000001300127c82 */ /* 0x000fe20008000000 */
[----:B------:R-:W-:Y:S01]  /*2360*/  UMOV UR22, UR23 ;  /* 0x0000001700167c82 */ /* 0x000fe20008000000 */
[----:B------:R-:W-:Y:S02]  /*2370*/  USHF.R.U32.HI UR13, URZ, UR13, UR18 ;  /* 0x0000000dff0d7299 */ /* 0x000fe40008011612 */
[----:B------:R-:W-:Y:S02]  /*2380*/  USEL UR4, UR27, UR4, !UP0 ;  /* 0x000000041b047287 */ /* 0x000fe4000c000000 */
[----:B------:R-:W-:-:S02]  /*2390*/  @UP3 USHF.R.U32.HI UR8, URZ, UR11, UR22 ;  /* 0x0000000bff083299 */ /* 0x000fc40008011616 */
[----:B------:R-:W-:Y:S02]  /*23a0*/  UIMAD UR9, UR42, UR7, URZ ;  /* 0x000000072a0972a4 */ /* 0x000fe4000f8e02ff */
[----:B------:R-:W-:Y:S02]  /*23b0*/  USEL UR7, UR37, UR13, !UP2 ;  /* 0x0000000d25077287 */ /* 0x000fe4000d000000 */
[----:B------:R-:W-:Y:S02]  /*23c0*/  UIMAD UR12, UR42, UR8, URZ ;  /* 0x000000082a0c72a4 */ /* 0x000fe4000f8e02ff */
[----:B------:R-:W-:Y:S02]  /*23d0*/  UISETP.GE.AND UP0, UPT, UR4, UR9, UPT ;  /* 0x000000090400728c */ /* 0x000fe4000bf06270 */
[----:B------:R-:W-:Y:S02]  /*23e0*/  UIMAD.WIDE.U32 UR16, UR4, UR10, URZ ;  /* 0x0000000a041072a5 */ /* 0x000fe4000f8e00ff */
[----:B------:R-:W-:-:S02]  /*23f0*/  UISETP.GE.OR UP0, UPT, UR7, UR12, UP0 ;  /* 0x0000000c0700728c */ /* 0x000fc40008706670 */
        /* <DEDUP_REMOVED lines=19> */
.L_x_40:
[----:B------:R-:W2:Y:S02]  /*2530*/  LDCU UR4, c[0x0][0xb30] ;  /* 0x00016600ff0477ac */ /* 0x000ea40008000800 */
[----:B--2---:R-:W-:-:S09]  /*2540*/  UISETP.NE.AND UP0, UPT, UR4, 0x1, UPT ;  /* 0x000000010400788c */ /* 0x004fd2000bf05270 */
[----:B------:R-:W-:Y:S05]  /*2550*/  BRA.U UP0, `(.L_x_41) ;  /* 0x0000000100447547 */ /* 0x000fea000b800000 */
[----:B------:R-:W2:Y:S01]  /*2560*/  LDCU.128 UR12, c[0x0][0xb10] ;  /* 0x00016200ff0c77ac */ /* 0x000ea20008000c00 */
[----:B------:R-:W3:Y:S01]  /*2570*/  LDCU UR16, c[0x0][0xb0c] ;  /* 0x00016180ff1077ac */ /* 0x000ee20008000800 */
[----:B------:R-:W4:Y:S01]  /*2580*/  LDCU UR17, c[0x0][0xb20] ;  /* 0x00016400ff1177ac */ /* 0x000f220008000800 */
[----:B--2---:R-:W-:Y:S02]  /*2590*/  UIMAD.WIDE.U32 UR10, UR37, UR12, URZ ;  /* 0x0000000c250a72a5 */ /* 0x004fe4000f8e00ff */
[----:B------:R-:W-:Y:S02]  /*25a0*/  UIMAD.WIDE.U32 UR8, UR27, UR15, URZ ;  /* 0x0000000f1b0872a5 */ /* 0x000fe4000f8e00ff */
[----:B---3--:R-:W-:Y:S02]  /*25b0*/  UISETP.NE.AND UP2, UPT, UR16, 0x1, UPT ;  /* 0x000000011000788c */ /* 0x008fe4000bf45270 */
[----:B------:R-:W-:Y:S01]  /*25c0*/  UISETP.NE.AND UP0, UPT, UR14, 0x1, UPT ;  /* 0x000000010e00788c */ /* 0x000fe2000bf05270 */
[----:B------:R-:W-:-:S02]  /*25d0*/  UMOV UR7, UR11 ;  /* 0x0000000b00077c82 */ /* 0x000fc40008000000 */
[----:B------:R-:W-:Y:S01]  /*25e0*/  UMOV UR4, UR9 ;  /* 0x0000000900047c82 */ /* 0x000fe20008000000 */
[----:B------:R-:W-:Y:S02]  /*25f0*/  USHF.R.U32.HI UR7, URZ, UR13, UR7 ;  /* 0x0000000dff077299 */ /* 0x000fe40008011607 */
[----:B----4-:R-:W-:Y:S02]  /*2600*/  USHF.R.U32.HI UR4, URZ, UR17, UR4 ;  /* 0x00000011ff047299 */ /* 0x010fe40008011604 */
[----:B------:R-:W-:Y:S02]  /*2610*/  USEL UR7, UR37, UR7, !UP2 ;  /* 0x0000000725077287 */ /* 0x000fe4000d000000 */
[----:B------:R-:W-:-:S04]  /*2620*/  USEL UR4, UR27, UR4, !UP0 ;  /* 0x000000041b047287 */ /* 0x000fc8000c000000 */
[----:B------:R-:W-:Y:S02]  /*2630*/  UIADD3 UR8, UPT, UPT, UR7, -UR4, URZ ;  /* 0x8000000407087290 */ /* 0x000fe4000fffe0ff */
[----:B------:R-:W-:Y:S02]  /*2640*/  UIADD3 UR4, UPT, UPT, -UR7, UR4, URZ ;  /* 0x0000000407047290 */ /* 0x000fe4000fffe1ff */
[----:B------:R-:W-:Y:S02]  /*2650*/  UIMAD UR27, UR8, UR14, UR27 ;  /* 0x0000000e081b72a4 */ /* 0x000fe4000f8e021b */
[----:B------:R-:W-:-:S12]  /*2660*/  UIMAD UR37, UR4, UR16, UR37 ;  /* 0x00000010042572a4 */ /* 0x000fd8000f8e0225 */
.L_x_41:
[----:B------:R-:W-:Y:S01]  /*2670*/  VIADD R11, R11, 0x1 ;  /* 0x000000010b0b7836 */ /* 0x000fe20000000000 */
[----:B------:R-:W-:Y:S01]  /*2680*/  R2UR UR4, R82 ;  /* 0x00000000520472ca */ /* 0x000fe200000e0000 */
[----:B------:R-:W-:Y:S01]  /*2690*/  UIADD3 UR20, UPT, UPT, UR27, UR63, URZ ;  /* 0x0000003f1b147290 */ /* 0x000fe2000fffe0ff */
[----:B------:R-:W-:Y:S02]  /*26a0*/  PLOP3.LUT P1, PT, PT, PT, PT, 0x80, 0x8 ;  /* 0x000000000008781c */ /* 0x000fe40003f2f070 */
[----:B------:R-:W-:-:S04]  /*26b0*/  ISETP.NE.AND P0, PT, R11, 0x2, PT ;  /* 0x000000020b00780c */ /* 0x000fc80003f05270 */
[----:B------:R-:W-:Y:S02]  /*26c0*/  SEL R3, RZ, 0x1, P0 ;  /* 0x00000001ff037807 */ /* 0x000fe40000000000 */
[----:B------:R-:W-:Y:S02]  /*26d0*/  SEL R11, R11, RZ, P0 ;  /* 0x000000ff0b0b7207 */ /* 0x000fe40000000000 */
[----:B------:R-:W-:Y:S01]  /*26e0*/  LOP3.LUT R10, R10, R3, RZ, 0x3c, !PT ;  /* 0x000000030a0a7212 */ /* 0x000fe200078e3cff */
[----:B------:R-:W-:Y:S01]  /*26f0*/  UIADD3 UR16, UPT, UPT, UR37, UR4, URZ ;  /* 0x0000000425107290 */ /* 0x000fe2000fffe0ff */
[----:B------:R-:W-:Y:S11]  /*2700*/  BRA.U UP1, `(.L_x_42) ;  /* 0xfffffff101407547 */ /* 0x000ff6000b83ffff */
[----:B------:R-:W-:Y:S01]  /*2710*/  UIADD3 UR7, UPT, UPT, UR6, 0x20, URZ ;  /* 0x0000002006077890 */ /* 0x000fe2000fffe0ff */
[----:B------:R-:W-:-:S03]  /*2720*/  SHF.L.U32 R3, R12, 0x1f, RZ ;  /* 0x0000001f0c037819 */ /* 0x000fc600000006ff */
[----:B------:R-:W-:-:S09]  /*2730*/  ULEA UR4, UR5, UR7, 0x3 ;  /* 0x0000000705047291 */ /* 0x000fd2000f8e18ff */
[----:B------:R-:W2:Y:S02]  /*2740*/  SYNCS.PHASECHK.TRANS64.TRYWAIT P0, [UR4], R3 ;  /* 0x00000003ff0075a7 */ /* 0x000ea40008001104 */
[----:B--2---:R-:W-:Y:S05]  /*2750*/  @!P0 BRA `(.L_x_43) ;  /* 0x0000006c00788947 */ /* 0x004fea0003800000 */
.L_x_143:
[----:B------:R-:W-:-:S04]  /*2760*/  UIADD3 UR4, UPT, UPT, UR5, 0x1, URZ ;  /* 0x0000000105047890 */ /* 0x000fc8000fffe0ff */
[----:B------:R-:W-:-:S04]  /*2770*/  UISETP.NE.AND UP0, UPT, UR4, 0x4, UPT ;  /* 0x000000040400788c */ /* 0x000fc8000bf05270 */
[----:B------:R-:W-:Y:S02]  /*2780*/  USEL UR6, URZ, 0x1, UP0 ;  /* 0x00000001ff067887 */ /* 0x000fe40008000000 */
[----:B------:R-:W-:-:S04]  /*2790*/  USEL UR4, UR4, URZ, UP0 ;  /* 0x000000ff04047287 */ /* 0x000fc80008000000 */
[----:B------:R-:W-:Y:S01]  /*27a0*/  ULEA UR5, UR4, UR7, 0x3 ;  /* 0x0000000704057291 */ /* 0x000fe2000f8e18ff */
[----:B------:R-:W-:-:S04]  /*27b0*/  LOP3.LUT R2, R12, UR6, RZ, 0x3c, !PT ;  /* 0x000000060c027c12 */ /* 0x000fc8000f8e3cff */
[----:B-1----:R-:W-:-:S04]  /*27c0*/  SHF.L.U32 R3, R2, 0x1f, RZ ;  /* 0x0000001f02037819 */ /* 0x002fc800000006ff */
[----:B------:R-:W1:Y:S02]  /*27d0*/  SYNCS.PHASECHK.TRANS64.TRYWAIT P0, [UR5], R3 ;  /* 0x00000003ff0075a7 */ /* 0x000e640008001105 */
[----:B-1----:R-:W-:Y:S05]  /*27e0*/  @!P0 BRA `(.L_x_44) ;  /* 0x0000006c006c8947 */ /* 0x002fea0003800000 */
.L_x_145:
        /* <DEDUP_REMOVED lines=9> */
.L_x_147:
[----:B------:R-:W-:-:S04]  /*2880*/  UIADD3 UR4, UPT, UPT, UR4, 0x1, URZ ;  /* 0x0000000104047890 */ /* 0x000fc8000fffe0ff */
[----:B------:R-:W-:-:S04]  /*2890*/  UISETP.NE.AND UP0, UPT, UR4, 0x4, UPT ;  /* 0x000000040400788c */ /* 0x000fc8000bf05270 */
[----:B------:R-:W-:Y:S02]  /*28a0*/  USEL UR5, URZ, 0x1, UP0 ;  /* 0x00000001ff057887 */ /* 0x000fe40008000000 */
[----:B------:R-:W-:-:S04]  /*28b0*/  USEL UR4, UR4, URZ, UP0 ;  /* 0x000000ff04047287 */ /* 0x000fc80008000000 */
[----:B------:R-:W-:Y:S01]  /*28c0*/  ULEA UR4, UR4, UR7, 0x3 ;  /* 0x0000000704047291 */ /* 0x000fe2000f8e18ff */
[----:B-1----:R-:W-:-:S04]  /*28d0*/  LOP3.LUT R3, R2, UR5, RZ, 0x3c, !PT ;  /* 0x0000000502037c12 */ /* 0x002fc8000f8e3cff */
[----:B------:R-:W-:Y:S01]  /*28e0*/  SHF.L.U32 R3, R3, 0x1f, RZ ;  /* 0x0000001f03037819 */ /* 0x000fe200000006ff */
[----:B------:R-:W-:-:S07]  /*28f0*/  IMAD.U32 R0, RZ, RZ, UR4 ;  /* 0x00000004ff007e24 */ /* 0x000fce000f8e00ff */
.L_x_46:
[----:B-1----:R1:W2:Y:S02]  /*2900*/  SYNCS.PHASECHK.TRANS64.TRYWAIT P0, [R0+URZ], R3 ;  /* 0x00000003000075a7 */ /* 0x0022a400080011ff */
[----:B--2---:R-:W-:Y:S05]  /*2910*/  @!P0 NANOSLEEP.SYNCS 0x989680 ;  /* 0x009896800000895d */ /* 0x004fea0003900000 */
[----:B------:R-:W2:Y:S02]  /*2920*/  @!P0 SYNCS.PHASECHK.TRANS64 P0, [R0+URZ], R3 ;  /* 0x00000003000085a7 */ /* 0x000ea400080010ff */
[----:B--2---:R-:W-:Y:S05]  /*2930*/  @P0 EXIT ;  /* 0x000000000000094d */ /* 0x004fea0003800000 */
[----:B------:R-:W-:Y:S05]  /*2940*/  BRA `(.L_x_46) ;  /* 0xfffffffc00ec7947 */ /* 0x000fea000383ffff */
.L_x_22:
[----:B------:R-:W-:-:S04]  /*2950*/  UISETP.NE.AND UP0, UPT, UR47, URZ, UPT ;  /* 0x000000ff2f00728c */ /* 0x000fc8000bf05270 */
[----:B------:R-:W-:-:S09]  /*2960*/  UISETP.NE.OR UP0, UPT, UR17, 0x1, UP0 ;  /* 0x000000011100788c */ /* 0x000fd20008705670 */
[----:B------:R-:W-:Y:S05]  /*2970*/  BRA.U UP0, `(.L_x_47) ;  /* 0x0000000500487547 */ /* 0x000fea000b800000 */
[----:B------:R-:W-:Y:S01]  /*2980*/  ISETP.GE.U32.AND P2, PT, R0, 0x2, PT ;  /* 0x000000020000780c */ /* 0x000fe20003f46070 */
[----:B------:R-:W-:Y:S01]  /*2990*/  IMAD.MOV.U32 R12, RZ, RZ, 0x1 ;  /* 0x00000001ff0c7424 */ /* 0x000fe200078e00ff */
[----:B------:R-:W-:Y:S02]  /*29a0*/  CS2R R10, SRZ ;  /* 0x00000000000a7805 */ /* 0x000fe4000001ff00 */
[----:B------:R-:W-:Y:S01]  /*29b0*/  CS2R R8, SRZ ;  /* 0x0000000000087805 */ /* 0x000fe2000001ff00 */
[----:B------:R-:W-:Y:S01]  /*29c0*/  UMOV UR6, 0x400 ;  /* 0x0000040000067882 */ /* 0x000fe20000000000 */
[----:B------:R-:W-:Y:S01]  /*29d0*/  UMOV UR5, URZ ;  /* 0x000000ff00057c82 */ /* 0x000fe20008000000 */
[----:B------:R-:W-:-:S12]  /*29e0*/  ULEA UR6, UR47, UR6, 0x18 ;  /* 0x000000062f067291 */ /* 0x000fd8000f8ec0ff */
.L_x_51:
[----:B------:R-:W-:Y:S02]  /*29f0*/  LEA R2, R8, UR6, 0x3 ;  /* 0x0000000608027c11 */ /* 0x000fe4000f8e18ff */
[----:B------:R-:W-:-:S03]  /*2a00*/  SHF.L.U32 R5, R9, 0x1f, RZ ;  /* 0x0000001f09057819 */ /* 0x000fc600000006ff */
[----:B------:R-:W-:Y:S01]  /*2a10*/  VIADD R4, R2, 0x100 ;  /* 0x0000010002047836 */ /* 0x000fe20000000000 */
[----:B------:R-:W1:Y:S02]  /*2a20*/  SYNCS.PHASECHK.TRANS64.TRYWAIT P0, [R2+URZ+0xf0], R5 ;  /* 0x0000f005020075a7 */ /* 0x000e6400080011ff */
[----:B-1----:R-:W-:Y:S05]  /*2a30*/  @!P0 BRA `(.L_x_48) ;  /* 0x0000006c00088947 */ /* 0x002fea0003800000 */
.L_x_148:
[----:B------:R-:W-:Y:S01]  /*2a40*/  ULEA UR4, UR5, UR6, 0x3 ;  /* 0x0000000605047291 */ /* 0x000fe2000f8e18ff */
[----:B------:R-:W-:Y:S02]  /*2a50*/  PRMT R4, RZ, 0x654, R4 ;  /* 0x00000654ff047816 */ /* 0x000fe40000000004 */
[----:B-1----:R-:W-:Y:S01]  /*2a60*/  SHF.L.U32 R5, R12, 0x1f, RZ ;  /* 0x0000001f0c057819 */ /* 0x002fe200000006ff */
[----:B------:R-:W-:Y:S01]  /*2a70*/  UIADD3 UR7, UPT, UPT, UR4, 0x90, URZ ;  /* 0x0000009004077890 */ /* 0x000fe2000fffe0ff */
[----:B------:R1:W-:Y:S05]  /*2a80*/  SYNCS.ARRIVE.TRANS64.RED.A1T0 RZ, [R4+URZ], RZ ;  /* 0x000000ff04ff79a7 */ /* 0x0003ea00081004ff */
[----:B------:R-:W-:Y:S01]  /*2a90*/  IMAD.U32 R7, RZ, RZ, UR7 ;  /* 0x00000007ff077e24 */ /* 0x000fe2000f8e00ff */
[----:B------:R-:W2:Y:S04]  /*2aa0*/  SYNCS.PHASECHK.TRANS64.TRYWAIT P0, [UR4+0xa0], R5 ;  /* 0x0000a005ff0075a7 */ /* 0x000ea80008001104 */
[----:B------:R-:W-:Y:S01]  /*2ab0*/  PRMT R6, R0, 0x654, R7 ;  /* 0x0000065400067816 */ /* 0x000fe20000000007 */
[----:B-1----:R-:W-:Y:S01]  /*2ac0*/  @!P2 IMAD.MOV.U32 R4, RZ, RZ, 0x10 ;  /* 0x00000010ff04a424 */ /* 0x002fe200078e00ff */
[----:B--2---:R-:W-:Y:S06]  /*2ad0*/  @!P0 BRA `(.L_x_49) ;  /* 0x0000006800f48947 */ /* 0x004fec0003800000 */
.L_x_150:
[----:B------:R-:W-:Y:S01]  /*2ae0*/  ULEA UR8, UR5, UR6, 0x4 ;  /* 0x0000000605087291 */ /* 0x000fe2000f8e20ff */
[----:B------:R-:W-:Y:S01]  /*2af0*/  SEL R3, R6, R3, !P2 ;  /* 0x0000000306037207 */ /* 0x000fe20005000000 */
[----:B------:R-:W-:Y:S01]  /*2b00*/  UIADD3 UR9, UPT, UPT, UR4, 0x90, URZ ;  /* 0x0000009004097890 */ /* 0x000fe2000fffe0ff */
[----:B-1----:R-:W-:Y:S01]  /*2b10*/  LEA R2, R11, UR6, 0x3 ;  /* 0x000000060b027c11 */ /* 0x002fe2000f8e18ff */
[----:B------:R-:W-:Y:S01]  /*2b20*/  UIADD3 UR8, UPT, UPT, UR8, 0x120, URZ ;  /* 0x0000012008087890 */ /* 0x000fe2000fffe0ff */
[----:B------:R-:W-:Y:S01]  /*2b30*/  SHF.L.U32 R5, R10, 0x1f, RZ ;  /* 0x0000001f0a057819 */ /* 0x000fe200000006ff */
[----:B------:R1:W-:Y:S01]  /*2b40*/  @!P2 SYNCS.ARRIVE.TRANS64.RED RZ, [R3+URZ], R4 ;  /* 0x0000000403ffa9a7 */ /* 0x0003e200080004ff */
[----:B------:R-:W-:Y:S01]  /*2b50*/  UIADD3 UR4, UPT, UPT, UR5, 0x1, URZ ;  /* 0x0000000105047890 */ /* 0x000fe2000fffe0ff */
[----:B------:R-:W-:-:S03]  /*2b60*/  VIADD R8, R8, 0x1 ;  /* 0x0000000108087836 */ /* 0x000fc60000000000 */
[----:B------:R-:W-:Y:S02]  /*2b70*/  UISETP.NE.AND UP0, UPT, UR4, 0x2, UPT ;  /* 0x000000020400788c */ /* 0x000fe4000bf05270 */
[----:B------:R-:W-:Y:S06]  /*2b80*/  UGETNEXTWORKID.BROADCAST [UR8], [UR9] ;  /* 0x00000000080073ca */ /* 0x000fec0008000100 */
[----:B------:R-:W-:Y:S01]  /*2b90*/  USEL UR7, URZ, 0x1, UP0 ;  /* 0x00000001ff077887 */ /* 0x000fe20008000000 */
[----:B------:R-:W-:Y:S01]  /*2ba0*/  ISETP.NE.AND P0, PT, R8, 0x2, PT ;  /* 0x000000020800780c */ /* 0x000fe20003f05270 */
[----:B------:R-:W-:Y:S01]  /*2bb0*/  USEL UR5, UR4, URZ, UP0 ;  /* 0x000000ff04057287 */ /* 0x000fe20008000000 */
[----:B------:R-:W2:Y:S03]  /*2bc0*/  SYNCS.PHASECHK.TRANS64.TRYWAIT P1, [R2+URZ+0x90], R5 ;  /* 0x00009005020075a7 */ /* 0x000ea600080211ff */
[----:B------:R-:W-:Y:S01]  /*2bd0*/  LOP3.LUT R12, R12, UR7, RZ, 0x3c, !PT ;  /* 0x000000070c0c7c12 */ /* 0x000fe2000f8e3cff */
[----:B-12---:R-:W-:Y:S07]  /*2be0*/  @!P1 BRA `(.L_x_50) ;  /* 0x0000006800c89947 */ /* 0x006fee0003800000 */
.L_x_151:
[C---:B------:R-:W-:Y:S01]  /*2bf0*/  LEA R4, R11.reuse, UR6, 0x4 ;  /* 0x000000060b047c11 */ /* 0x040fe2000f8e20ff */
[----:B-1----:R-:W-:Y:S01]  /*2c00*/  VIADD R2, R2, 0xa0 ;  /* 0x000000a002027836 */ /* 0x002fe20000000000 */
[----:B------:R-:W-:Y:S01]  /*2c10*/  SEL R8, R8, RZ, P0 ;  /* 0x000000ff08087207 */ /* 0x000fe20000000000 */
[----:B------:R-:W-:-:S03]  /*2c20*/  VIADD R11, R11, 0x1 ;  /* 0x000000010b0b7836 */ /* 0x000fc60000000000 */
[----:B------:R-:W1:Y:S01]  /*2c30*/  LDS.128 R4, [R4+0x120] ;  /* 0x0001200004047984 */ /* 0x000e620000000c00 */
[----:B------:R-:W-:Y:S02]  /*2c40*/  PRMT R2, RZ, 0x654, R2 ;  /* 0x00000654ff027816 */ /* 0x000fe40000000002 */
[C---:B------:R-:W-:Y:S01]  /*2c50*/  ISETP.NE.AND P1, PT, R11.reuse, 0x2, PT ;  /* 0x000000020b00780c */ /* 0x040fe20003f25270 */
[----:B------:R-:W-:Y:S01]  /*2c60*/  @!PT LDS RZ, [RZ] ;  /* 0x00000000fffff984 */ /* 0x000fe20000000800 */
[----:B------:R-:W-:Y:S01]  /*2c70*/  @!PT LDS RZ, [RZ] ;  /* 0x00000000fffff984 */ /* 0x000fe20000000800 */
[----:B------:R-:W-:Y:S01]  /*2c80*/  @!PT LDS RZ, [RZ] ;  /* 0x00000000fffff984 */ /* 0x000fe20000000800 */
[----:B------:R-:W-:Y:S01]  /*2c90*/  @!PT LDS RZ, [RZ] ;  /* 0x00000000fffff984 */ /* 0x000fe20000000800 */
[----:B------:R2:W-:Y:S06]  /*2ca0*/  MEMBAR.ALL.CTA ;  /* 0x0000000000007992 */ /* 0x0005ec0000008000 */
[----:B--2---:R-:W2:Y:S01]  /*2cb0*/  FENCE.VIEW.ASYNC.S ;  /* 0x00000000000073c6 */ /* 0x004ea20000000000 */
[----:B------:R-:W-:Y:S01]  /*2cc0*/  SEL R11, R11, RZ, P1 ;  /* 0x000000ff0b0b7207 */ /* 0x000fe20000800000 */
[----:B--2---:R2:W-:Y:S01]  /*2cd0*/  SYNCS.ARRIVE.TRANS64.RED.A1T0 RZ, [R2+URZ], RZ ;  /* 0x000000ff02ff79a7 */ /* 0x0045e200081004ff */
[----:B-1----:R-:W-:-:S02]  /*2ce0*/  LOP3.LUT P3, RZ, R6, 0x1, RZ, 0xc0, !PT ;  /* 0x0000000106ff7812 */ /* 0x002fc4000786c0ff */
[----:B------:R-:W-:-:S04]  /*2cf0*/  SEL R5, RZ, 0x1, P1 ;  /* 0x00000001ff057807 */ /* 0x000fc80000800000 */
[----:B------:R-:W-:Y:S02]  /*2d00*/  LOP3.LUT R10, R10, R5, RZ, 0x3c, !PT ;  /* 0x000000050a0a7212 */ /* 0x000fe400078e3cff */
[----:B--2---:R-:W-:-:S04]  /*2d10*/  SEL R2, RZ, 0x1, P0 ;  /* 0x00000001ff027807 */ /* 0x004fc80000000000 */
[----:B------:R-:W-:Y:S01]  /*2d20*/  LOP3.LUT R9, R9, R2, RZ, 0x3c, !PT ;  /* 0x0000000209097212 */ /* 0x000fe200078e3cff */
[----:B------:R-:W-:Y:S06]  /*2d30*/  @P3 BRA `(.L_x_51) ;  /* 0xfffffffc002c3947 */ /* 0x000fec000383ffff */
[----:B------:R-:W-:Y:S01]  /*2d40*/  ULEA UR4, UR5, UR6, 0x3 ;  /* 0x0000000605047291 */ /* 0x000fe2000f8e18ff */
[----:B------:R-:W-:-:S08]  /*2d50*/  SHF.L.U32 R3, R12, 0x1f, RZ ;  /* 0x0000001f0c037819 */ /* 0x000fd000000006ff */
[----:B------:R-:W1:Y:S02]  /*2d60*/  SYNCS.PHASECHK.TRANS64 P0, [UR4+0xa0], R3 ;  /* 0x0000a003ff0075a7 */ /* 0x000e640008001004 */
[----:B-1----:R-:W-:Y:S05]  /*2d70*/  @P0 BRA `(.L_x_52) ;  /* 0x0000000000080947 */ /* 0x002fea0003800000 */
[----:B------:R-:W1:Y:S02]  /*2d80*/  SYNCS.PHASECHK.TRANS64.TRYWAIT P0, [UR4+0xa0], R3 ;  /* 0x0000a003ff0075a7 */ /* 0x000e640008001104 */
[----:B-1----:R-:W-:Y:S05]  /*2d90*/  @!P0 BRA `(.L_x_53) ;  /* 0x0000006800708947 */ /* 0x002fea0003800000 */
.L_x_52:
[----:B------:R-:W-:-:S04]  /*2da0*/  UIADD3 UR7, UPT, UPT, UR5, 0x1, URZ ;  /* 0x0000000105077890 */ /* 0x000fc8000fffe0ff */
[----:B------:R-:W-:-:S04]  /*2db0*/  UISETP.NE.AND UP0, UPT, UR7, 0x2, UPT ;  /* 0x000000020700788c */ /* 0x000fc8000bf05270 */
[----:B------:R-:W-:Y:S02]  /*2dc0*/  USEL UR8, URZ, 0x1, UP0 ;  /* 0x00000001ff087887 */ /* 0x000fe40008000000 */
[----:B------:R-:W-:-:S04]  /*2dd0*/  USEL UR7, UR7, URZ, UP0 ;  /* 0x000000ff07077287 */ /* 0x000fc80008000000 */
[----:B------:R-:W-:Y:S01]  /*2de0*/  ULEA UR7, UR7, UR6, 0x3 ;  /* 0x0000000607077291 */ /* 0x000fe2000f8e18ff */
[----:B-1----:R-:W-:-:S04]  /*2df0*/  LOP3.LUT R3, R12, UR8, RZ, 0x3c, !PT ;  /* 0x000000080c037c12 */ /* 0x002fc8000f8e3cff */
[----:B------:R-:W-:-:S04]  /*2e00*/  SHF.L.U32 R0, R3, 0x1f, RZ ;  /* 0x0000001f03007819 */ /* 0x000fc800000006ff */
[----:B------:R-:W1:Y:S02]  /*2e10*/  SYNCS.PHASECHK.TRANS64 P0, [UR7+0xa0], R0 ;  /* 0x0000a000ff0075a7 */ /* 0x000e640008001007 */
[----:B-1----:R-:W-:Y:S05]  /*2e20*/  @P0 EXIT ;  /* 0x000000000000094d */ /* 0x002fea0003800000 */
[----:B------:R-:W-:Y:S02]  /*2e30*/  SHF.L.U32 R3, R3, 0x1f, RZ ;  /* 0x0000001f03037819 */ /* 0x000fe400000006ff */
[----:B------:R-:W-:-:S07]  /*2e40*/  MOV R0, UR7 ;  /* 0x0000000700007c02 */ /* 0x000fce0008000f00 */
.L_x_54:
[----:B-1----:R1:W2:Y:S02]  /*2e50*/  SYNCS.PHASECHK.TRANS64.TRYWAIT P0, [R0+URZ+0xa0], R3 ;  /* 0x0000a003000075a7 */ /* 0x0022a400080011ff */
[----:B--2---:R-:W-:Y:S05]  /*2e60*/  @!P0 NANOSLEEP.SYNCS 0x989680 ;  /* 0x009896800000895d */ /* 0x004fea0003900000 */
[----:B------:R-:W2:Y:S02]  /*2e70*/  @!P0 SYNCS.PHASECHK.TRANS64 P0, [R0+URZ+0xa0], R3 ;  /* 0x0000a003000085a7 */ /* 0x000ea400080010ff */
[----:B--2---:R-:W-:Y:S05]  /*2e80*/  @P0 EXIT ;  /* 0x000000000000094d */ /* 0x004fea0003800000 */
[----:B------:R-:W-:Y:S05]  /*2e90*/  BRA `(.L_x_54) ;  /* 0xfffffffc00ec7947 */ /* 0x000fea000383ffff */
.L_x_47:
[----:B------:R-:W-:Y:S05]  /*2ea0*/  BRA.U UP4, `(.L_x_55) ;  /* 0x0000000d04bc7547 */ /* 0x000fea000b800000 */
[----:B------:R-:W-:Y:S01]  /*2eb0*/  UMOV UR4, 0x40 ;  /* 0x0000004000047882 */ /* 0x000fe20000000000 */
[----:B------:R-:W-:Y:S01]  /*2ec0*/  NOP ;  /* 0x0000000000007918 */ /* 0x000fe20000000000 */
[----:B------:R-:W-:Y:S01]  /*2ed0*/  ULEA UR5, UR47, UR4, 0x18 ;  /* 0x000000042f057291 */ /* 0x000fe2000f8ec0ff */
[----:B------:R-:W-:Y:S02]  /*2ee0*/  UMOV UR6, 0x400 ;  /* 0x0000040000067882 */ /* 0x000fe40000000000 */
[----:B------:R-:W-:-:S06]  /*2ef0*/  ULEA UR6, UR47, UR6, 0x18 ;  /* 0x000000062f067291 */ /* 0x000fcc000f8ec0ff */
[----:B------:R-:W1:Y:S02]  /*2f00*/  LDS.U8 R0, [UR5+0x1c] ;  /* 0x00001c05ff007984 */ /* 0x000e640008000000 */
[----:B-1----:R-:W-:-:S13]  /*2f10*/  ISETP.NE.AND P0, PT, R0, RZ, PT ;  /* 0x000000ff0000720c */ /* 0x002fda0003f05270 */
[----:B------:R-:W-:Y:S05]  /*2f20*/  @P0 BRA `(.L_x_56) ;  /* 0x0000000000580947 */ /* 0x000fea0003800000 */
[----:B------:R-:W-:-:S13]  /*2f30*/  ELECT P0, URZ, PT ;  /* 0x0000000000ff782f */ /* 0x000fda0003800000 */
[----:B------:R-:W-:Y:S05]  /*2f40*/  @!P0 BRA `(.L_x_57) ;  /* 0x0000000000608947 */ /* 0x000fea0003800000 */
[----:B------:R-:W-:Y:S01]  /*2f50*/  UMOV UR4, 0x10 ;  /* 0x0000001000047882 */ /* 0x000fe20000000000 */
[----:B------:R-:W-:Y:S01]  /*2f60*/  HFMA2 R0, -RZ, RZ, 0, 5.9604644775390625e-08 ;  /* 0x00000001ff007431 */ /* 0x000fe200000001ff */
[----:B------:R-:W-:-:S03]  /*2f70*/  MOV R3, 0xffff ;  /* 0x0000ffff00037802 */ /* 0x000fc60000000f00 */
[----:B------:R-:W-:Y:S04]  /*2f80*/  DEPBAR.LE SB1, 0x36 ;  /* 0x00009d800000791a */ /* 0x000fe80000000000 */
[----:B------:R-:W1:Y:S02]  /*2f90*/  UTCATOMSWS.FIND_AND_SET.ALIGN UP0, UR4, UR4 ;  /* 0x00000004000475e3 */ /* 0x000e640008000800 */
[----:B-1----:R-:W-:Y:S01]  /*2fa0*/  MOV R4, UR4 ;  /* 0x0000000400047c02 */ /* 0x002fe20008000f00 */
[----:B------:R-:W-:Y:S06]  /*2fb0*/  BRA.U UP0, `(.L_x_58) ;  /* 0x0000000100187547 */ /* 0x000fec000b800000 */
.L_x_59:
[----:B------:R-:W-:Y:S05]  /*2fc0*/  NANOSLEEP 0x64 ;  /* 0x000000640000795d */ /* 0x000fea0003800000 */
[----:B------:R-:W-:-:S05]  /*2fd0*/  UMOV UR4, 0x10 ;  /* 0x0000001000047882 */ /* 0x000fca0000000000 */
[----:B------:R-:W-:Y:S04]  /*2fe0*/  DEPBAR.LE SB1, 0x36 ;  /* 0x00009d800000791a */ /* 0x000fe80000000000 */
[----:B------:R-:W1:Y:S02]  /*2ff0*/  UTCATOMSWS.FIND_AND_SET.ALIGN UP0, UR4, UR4 ;  /* 0x00000004000475e3 */ /* 0x000e640008000800 */
[----:B-1----:R-:W-:Y:S01]  /*3000*/  MOV R4, UR4 ;  /* 0x0000000400047c02 */ /* 0x002fe20008000f00 */
[----:B------:R-:W-:Y:S05]  /*3010*/  BRA.U !UP0, `(.L_x_59) ;  /* 0xfffffffd08e87547 */ /* 0x000fea000b83ffff */
.L_x_58:
[-C--:B------:R-:W-:Y:S02]  /*3020*/  SHF.L.U32 R3, R3, R4.reuse, RZ ;  /* 0x0000000403037219 */ /* 0x080fe400000006ff */
[----:B------:R-:W-:Y:S01]  /*3030*/  SHF.L.U32 R0, R0, R4, RZ ;  /* 0x0000000400007219 */ /* 0x000fe200000006ff */
[----:B------:R-:W-:Y:S02]  /*3040*/  IMAD.SHL.U32 R4, R4, 0x20, RZ ;  /* 0x0000002004047824 */ /* 0x000fe400078e00ff */
[----:B------:R1:W-:Y:S04]  /*3050*/  ATOMS.OR RZ, [UR5+0x14], R3 ;  /* 0x00001403ffff798c */ /* 0x0003e8000b000005 */
[----:B------:R1:W-:Y:S04]  /*3060*/  ATOMS.OR RZ, [UR5+0x18], R0 ;  /* 0x00001800ffff798c */ /* 0x0003e8000b000005 */
[----:B------:R1:W-:Y:S01]  /*3070*/  STS [UR6+0x140], R4 ;  /* 0x00014004ff007988 */ /* 0x0003e20008000806 */
[----:B------:R-:W-:Y:S05]  /*3080*/  BRA `(.L_x_57) ;  /* 0x0000000000107947 */ /* 0x000fea0003800000 */
.L_x_56:
[----:B------:R-:W-:Y:S02]  /*3090*/  MOV R0, 0xffffffff ;  /* 0xffffffff00007802 */ /* 0x000fe40000000f00 */
[----:B------:R-:W-:-:S03]  /*30a0*/  MOV R4, 0x30d0 ;  /* 0x000030d000047802 */ /* 0x000fc60000000f00 */
[----:B------:R1:W-:Y:S04]  /*30b0*/  STS [UR6+0x140], R0 ;  /* 0x00014000ff007988 */ /* 0x0003e80008000806 */
[----:B-1---5:R-:W-:Y:S05]  /*30c0*/  CALL.REL.NOINC `($__internal_1_$__cuda_sm10x_tcgen05_guardrail_trap_phase_invalid_during_alloc) ;  /* 0x0000006c00bc7944 */ /* 0x022fea0003c00000 */
.L_x_57:
[----:B------:R-:W-:Y:S05]  /*30d0*/  WARPSYNC.ALL ;  /* 0x0000000000007948 */ /* 0x000fea0003800000 */
[----:B------:R-:W2:Y:S01]  /*30e0*/  S2UR UR4, SR_CgaCtaId ;  /* 0x00000000000479c3 */ /* 0x000ea20000008800 */
[----:B------:R-:W-:Y:S01]  /*30f0*/  UMOV UR26, 0x400 ;  /* 0x00000400001a7882 */ /* 0x000fe20000000000 */
[----:B------:R-:W-:-:S06]  /*3100*/  NOP ;  /* 0x0000000000007918 */ /* 0x000fcc0000000000 */
[----:B------:R-:W-:Y:S06]  /*3110*/  BAR.ARV 0x6, 0xa0 ;  /* 0x0182800000007b1d */ /* 0x000fec0000002000 */
[----:B------:R-:W3:Y:S01]  /*3120*/  LDCU UR5, c[0x0][0x38c] ;  /* 0x00007180ff0577ac */ /* 0x000ee20008000800 */
[----:B------:R-:W-:Y:S01]  /*3130*/  LOP3.LUT R2, R2, 0xffff, RZ, 0xc0, !PT ;  /* 0x0000ffff02027812 */ /* 0x000fe200078ec0ff */
[----:B------:R-:W-:Y:S01]  /*3140*/  IMAD.MOV.U32 R11, RZ, RZ, 0x1 ;  /* 0x00000001ff0b7424 */ /* 0x000fe200078e00ff */
[----:B------:R-:W-:Y:S01]  /*3150*/  CS2R R8, SRZ ;  /* 0x0000000000087805 */ /* 0x000fe2000001ff00 */
[----:B------:R-:W4:Y:S01]  /*3160*/  LDCU UR7, c[0x0][0x38c] ;  /* 0x00007180ff0777ac */ /* 0x000f220008000800 */
[----:B------:R-:W-:Y:S01]  /*3170*/  R2UR UR27, R2 ;  /* 0x00000000021b72ca */ /* 0x000fe200000e0000 */
[----:B------:R-:W-:Y:S01]  /*3180*/  IMAD.MOV.U32 R10, RZ, RZ, RZ ;  /* 0x000000ffff0a7224 */ /* 0x000fe200078e00ff */
[----:B------:R-:W-:Y:S01]  /*3190*/  UMOV UR31, URZ ;  /* 0x000000ff001f7c82 */ /* 0x000fe20008000000 */
[----:B------:R-:W-:Y:S01]  /*31a0*/  UMOV UR22, URZ ;  /* 0x000000ff00167c82 */ /* 0x000fe20008000000 */
[----:B--2---:R-:W-:Y:S01]  /*31b0*/  ULEA UR26, UR4, UR26, 0x18 ;  /* 0x0000001a041a7291 */ /* 0x004fe2000f8ec0ff */
[----:B------:R-:W-:Y:S01]  /*31c0*/  UMOV UR38, 0x0 ;  /* 0x0000000000267882 */ /* 0x000fe20000000000 */
[----:B------:R-:W-:-:S02]  /*31d0*/  UMOV UR39, 0x8200010 ;  /* 0x0820001000277882 */ /* 0x000fc40000000000 */
[----:B------:R-:W-:Y:S02]  /*31e0*/  UIADD3 UR4, UPT, UPT, UR26, 0x8400, URZ ;  /* 0x000084001a047890 */ /* 0x000fe4000fffe0ff */
[----:B------:R-:W-:Y:S02]  /*31f0*/  UIADD3 UR6, UPT, UPT, UR26, 0x18400, URZ ;  /* 0x000184001a067890 */ /* 0x000fe4000fffe0ff */
[----:B---3--:R-:W-:Y:S01]  /*3200*/  UIADD3 UR5, UPT, UPT, UR5, 0x3f, URZ ;  /* 0x0000003f05057890 */ /* 0x008fe2000fffe0ff */
[----:B-1----:R-:W1:Y:S01]  /*3210*/  LDS R0, [UR26+0x140] ;  /* 0x0001401aff007984 */ /* 0x002e620008000800 */
[----:B------:R-:W-:Y:S01]  /*3220*/  UMOV UR36, 0x0 ;  /* 0x0000000000247882 */ /* 0x000fe20000000000 */
[----:B------:R-:W-:Y:S01]  /*3230*/  UMOV UR37, 0x8200010 ;  /* 0x0820001000257882 */ /* 0x000fe20000000000 */
[----:B------:R-:W-:Y:S02]  /*3240*/  USHF.R.S32.HI UR40, URZ, 0x1f, UR5 ;  /* 0x0000001fff287899 */ /* 0x000fe40008011405 */
[----:B----4-:R-:W-:-:S02]  /*3250*/  UISETP.GE.AND UP4, UPT, UR7, 0x1, UPT ;  /* 0x000000010700788c */ /* 0x010fc4000bf86270 */
[----:B------:R-:W-:Y:S02]  /*3260*/  ULEA.HI UR40, UR40, UR5, URZ, 0x6 ;  /* 0x0000000528287291 */ /* 0x000fe4000f8f30ff */
[----:B------:R-:W-:Y:S02]  /*3270*/  USHF.R.U32.HI UR5, URZ, 0x4, UR4 ;  /* 0x00000004ff057899 */ /* 0x000fe40008011604 */
[----:B------:R-:W-:Y:S02]  /*3280*/  USHF.R.S32.HI UR40, URZ, 0x6, UR40 ;  /* 0x00000006ff287899 */ /* 0x000fe40008011428 */
[----:B------:R-:W-:Y:S02]  /*3290*/  USHF.R.U32.HI UR4, URZ, 0x4, UR6 ;  /* 0x00000004ff047899 */ /* 0x000fe40008011606 */
[----:B------:R-:W-:Y:S02]  /*32a0*/  UISETP.LT.AND UP0, UPT, UR40, 0x1, UPT ;  /* 0x000000012800788c */ /* 0x000fe4000bf01270 */
[----:B------:R-:W-:-:S02]  /*32b0*/  ULOP3.LUT UR5, UR5, 0x3fff, URZ, 0xc0, !UPT ;  /* 0x00003fff05057892 */ /* 0x000fc4000f8ec0ff */
[----:B------:R-:W-:Y:S02]  /*32c0*/  ULOP3.LUT UR4, UR4, 0x3fff, URZ, 0xc0, !UPT ;  /* 0x00003fff04047892 */ /* 0x000fe4000f8ec0ff */
[----:B------:R-:W-:Y:S02]  /*32d0*/  USEL UR41, UR40, 0x1, !UP0 ;  /* 0x0000000128297887 */ /* 0x000fe4000c000000 */
[----:B------:R-:W-:Y:S02]  /*32e0*/  ULOP3.LUT UR28, UR5, 0x10000, URZ, 0xfc, !UPT ;  /* 0x00010000051c7892 */ /* 0x000fe4000f8efcff */
[----:B------:R-:W-:Y:S02]  /*32f0*/  ULOP3.LUT UR29, UR4, 0x10000, URZ, 0xfc, !UPT ;  /* 0x00010000041d7892 */ /* 0x000fe4000f8efcff */
[----:B------:R-:W-:Y:S01]  /*3300*/  UIADD3 UR41, UPT, UPT, -UR41, URZ, URZ ;  /* 0x000000ff29297290 */ /* 0x000fe2000fffe1ff */
[----:B------:R-:W-:Y:S01]  /*3310*/  UMOV UR34, 0x0 ;  /* 0x0000000000227882 */ /* 0x000fe20000000000 */
[----:B------:R-:W-:Y:S01]  /*3320*/  UMOV UR35, 0x8200010 ;  /* 0x0820001000237882 */ /* 0x000fe20000000000 */
[----:B------:R-:W-:Y:S01]  /*3330*/  UMOV UR32, 0x0 ;  /* 0x0000000000207882 */ /* 0x000fe20000000000 */
[----:B------:R-:W-:Y:S01]  /*3340*/  UMOV UR33, 0x8200010 ;  /* 0x0820001000217882 */ /* 0x000fe20000000000 */
[----:B-1----:R-:W-:-:S15]  /*3350*/  R2UR UR42, R0 ;  /* 0x00000000002a72ca */ /* 0x002fde00000e0000 */
.L_x_66:
[----:B------:R-:W-:Y:S02]  /*3360*/  LEA R0, R10, UR26, 0x3 ;  /* 0x0000001a0a007c11 */ /* 0x000fe4000f8e18ff */
[----:B------:R-:W-:Y:S02]  /*3370*/  SHF.L.U32 R5, R9, 0x1f, RZ ;  /* 0x0000001f09057819 */ /* 0x000fe400000006ff */
[----:B------:R-:W-:Y:S01]  /*3380*/  PLOP3.LUT P0, PT, PT, PT, UP4, 0x80, 0x8 ;  /* 0x000000000008781c */ /* 0x000fe20003f0f048 */
[----:B------:R-:W-:Y:S01]  /*3390*/  VIADD R3, R0, 0xa0 ;  /* 0x000000a000037836 */ /* 0x000fe20000000000 */
[----:B-1----:R-:W1:Y:S02]  /*33a0*/  SYNCS.PHASECHK.TRANS64.TRYWAIT P1, [R0+URZ+0x90], R5 ;  /* 0x00009005000075a7 */ /* 0x002e6400080211ff */
[----:B-1-3--:R-:W-:Y:S09]  /*33b0*/  @!P1 BRA `(.L_x_60) ;  /* 0x0000006400009947 */ /* 0x00aff20003800000 */
.L_x_153:
[----:B------:R-:W-:Y:S01]  /*33c0*/  LEA R4, R10, UR26, 0x4 ;  /* 0x0000001a0a047c11 */ /* 0x000fe2000f8e20ff */
[----:B------:R-:W-:Y:S01]  /*33d0*/  @UP4 ULEA UR4, UR22, UR26, 0x3 ;  /* 0x0000001a16044291 */ /* 0x000fe2000f8e18ff */
[----:B------:R-:W-:Y:S01]  /*33e0*/  PLOP3.LUT P2, PT, PT, PT, PT, 0x80, 0x8 ;  /* 0x000000000008781c */ /* 0x000fe20003f4f070 */
[----:B------:R-:W-:Y:S01]  /*33f0*/  ULEA UR30, UR31, UR26, 0x3 ;  /* 0x0000001a1f1e7291 */ /* 0x000fe2000f8e18ff */
[----:B------:R-:W-:Y:S01]  /*3400*/  PRMT R3, RZ, 0x654, R3 ;  /* 0x00000654ff037816 */ /* 0x000fe20000000003 */
[----:B------:R-:W-:Y:S01]  /*3410*/  ULEA UR11, UR31, UR42, 0x7 ;  /* 0x0000002a1f0b7291 */ /* 0x000fe2000f8e38ff */
[----:B-1----:R-:W1:Y:S01]  /*3420*/  LDS.128 R4, [R4+0x120] ;  /* 0x0001200004047984 */ /* 0x002e620000000c00 */
[----:B------:R-:W-:Y:S02]  /*3430*/  @P0 SHF.L.U32 R2, R8, 0x1f, RZ ;  /* 0x0000001f08020819 */ /* 0x000fe400000006ff */
[----:B------:R-:W-:Y:S01]  /*3440*/  SHF.L.U32 R0, R11, 0x1f, RZ ;  /* 0x0000001f0b007819 */ /* 0x000fe200000006ff */
[----:B------:R-:W-:Y:S01]  /*3450*/  @!PT LDS RZ, [RZ] ;  /* 0x00000000fffff984 */ /* 0x000fe20000000800 */
[----:B------:R-:W-:Y:S01]  /*3460*/  @!PT LDS RZ, [RZ] ;  /* 0x00000000fffff984 */ /* 0x000fe20000000800 */
[----:B------:R-:W-:Y:S01]  /*3470*/  @!PT LDS RZ, [RZ] ;  /* 0x00000000fffff984 */ /* 0x000fe20000000800 */
[----:B------:R-:W-:Y:S01]  /*3480*/  @!PT LDS RZ, [RZ] ;  /* 0x00000000fffff984 */ /* 0x000fe20000000800 */
[----:B------:R2:W-:Y:S06]  /*3490*/  MEMBAR.ALL.CTA ;  /* 0x0000000000007992 */ /* 0x0005ec0000008000 */
[----:B--2---:R-:W2:Y:S02]  /*34a0*/  FENCE.VIEW.ASYNC.S ;  /* 0x00000000000073c6 */ /* 0x004ea40000000000 */
[----:B--2---:R2:W-:Y:S01]  /*34b0*/  SYNCS.ARRIVE.TRANS64.RED.A1T0 RZ, [R3+URZ], RZ ;  /* 0x000000ff03ff79a7 */ /* 0x0045e200081004ff */
[----:B------:R2:W3:Y:S01]  /*34c0*/  @P0 SYNCS.PHASECHK.TRANS64.TRYWAIT P2, [UR4], R2 ;  /* 0x00000002ff0005a7 */ /* 0x0004e20008041104 */
[----:B-1----:R-:W-:Y:S01]  /*34d0*/  LOP3.LUT P1, RZ, R6, 0x1, RZ, 0xc0, !PT ;  /* 0x0000000106ff7812 */ /* 0x002fe2000782c0ff */
[----:B------:R-:W1:Y:S02]  /*34e0*/  SYNCS.PHASECHK.TRANS64.TRYWAIT P0, [UR30+0xd0], R0 ;  /* 0x0000d000ff0075a7 */ /* 0x000e64000800111e */
[----:B-123--:R-:W-:Y:S10]  /*34f0*/  @!P0 BRA `(.L_x_61) ;  /* 0x0000006000c48947 */ /* 0x00eff40003800000 */
.L_x_155:
[----:B------:R-:W-:Y:S01]  /*3500*/  IADD3 R10, PT, PT, R10, 0x1, RZ ;  /* 0x000000010a0a7810 */ /* 0x000fe20007ffe0ff */
[----:B------:R-:W-:Y:S06]  /*3510*/  BRA.U !UP4, `(.L_x_62) ;  /* 0x000000010cc07547 */ /* 0x000fec000b800000 */
[----:B------:R-:W-:Y:S01]  /*3520*/  UPLOP3.LUT UP2, UPT, UPT, UPT, UPT, 0x40, 0x4 ;  /* 0x000000000004789c */ /* 0x000fe20003f4e870 */
[----:B------:R-:W-:Y:S01]  /*3530*/  UMOV UR24, UR41 ;  /* 0x0000002900187c82 */ /* 0x000fe20008000000 */
[----:B------:R-:W-:Y:S01]  /*3540*/  UMOV UR23, UR40 ;  /* 0x0000002800177c82 */ /* 0x000fe20008000000 */
[----:B------:R-:W-:-:S08]  /*3550*/  UMOV UR10, UR22 ;  /* 0x00000016000a7c82 */ /* 0x000fd00008000000 */
.L_x_65:
[----:B------:R-:W-:Y:S02]  /*3560*/  UIADD3 UR24, UPT, UPT, UR24, 0x1, URZ ;  /* 0x0000000118187890 */ /* 0x000fe4000fffe0ff */
[----:B--2---:R-:W-:Y:S02]  /*3570*/  ULEA UR5, UR10, UR26, 0x3 ;  /* 0x0000001a0a057291 */ /* 0x004fe4000f8e18ff */
[----:B------:R-:W-:Y:S01]  /*3580*/  UISETP.NE.AND UP3, UPT, UR24, URZ, UPT ;  /* 0x000000ff1800728c */ /* 0x000fe2000bf65270 */
[----:B---3--:R-:W-:Y:S10]  /*3590*/  @P2 BRA `(.L_x_63) ;  /* 0x00000000000c2947 */ /* 0x008ff40003800000 */
[----:B-1----:R-:W-:Y:S04]  /*35a0*/  SHF.L.U32 R3, R8, 0x1f, RZ ;  /* 0x0000001f08037819 */ /* 0x002fe800000006ff */
[----:B------:R-:W1:Y:S02]  /*35b0*/  SYNCS.PHASECHK.TRANS64.TRYWAIT P0, [UR5], R3 ;  /* 0x00000003ff0075a7 */ /* 0x000e640008001105 */
[----:B-1----:R-:W-:Y:S05]  /*35c0*/  @!P0 BRA `(.L_x_64) ;  /* 0x0000006000a88947 */ /* 0x002fea0003800000 */
.L_x_63:
[----:B------:R-:W-:Y:S01]  /*35d0*/  UISETP.NE.AND UP0, UPT, UR23, 0x1, UPT ;  /* 0x000000011700788c */ /* 0x000fe2000bf05270 */
[----:B------:R-:W-:Y:S01]  /*35e0*/  PLOP3.LUT P2, PT, PT, PT, PT, 0x80, 0x8 ;  /* 0x000000000008781c */ /* 0x000fe20003f4f070 */
[----:B------:R-:W-:Y:S02]  /*35f0*/  UIADD3 UR4, UPT, UPT, UR10, 0x1, URZ ;  /* 0x000000010a047890 */ /* 0x000fe4000fffe0ff */
[----:B------:R-:W-:Y:S02]  /*3600*/  UIADD3 UR25, UPT, UPT, UR5, 0x20, URZ ;  /* 0x0000002005197890 */ /* 0x000fe4000fffe0ff */
[----:B------:R-:W-:Y:S01]  /*3610*/  UISETP.NE.AND UP1, UPT, UR4, 0x4, UPT ;  /* 0x000000040400788c */ /* 0x000fe2000bf25270 */
[----:B------:R-:W-:Y:S01]  /*3620*/  PLOP3.LUT P0, PT, PT, PT, UP0, 0x80, 0x8 ;  /* 0x000000000008781c */ /* 0x000fe20003f0f008 */
[----:B------:R-:W-:Y:S02]  /*3630*/  UIADD3 UR23, UPT, UPT, UR23, -0x1, URZ ;  /* 0xffffffff17177890 */ /* 0x000fe4000fffe0ff */
[----:B------:R-:W-:Y:S02]  /*3640*/  USEL UR6, URZ, 0x1, UP1 ;  /* 0x00000001ff067887 */ /* 0x000fe40008800000 */
[----:B------:R-:W-:Y:S01]  /*3650*/  USEL UR22, UR4, URZ, UP1 ;  /* 0x000000ff04167287 */ /* 0x000fe20008800000 */
[----:B------:R-:W-:Y:S01]  /*3660*/  UMOV UR7, 0x40004040 ;  /* 0x4000404000077882 */ /* 0x000fe20000000000 */
[----:B------:R-:W-:Y:S02]  /*3670*/  UMOV UR5, 0x40004040 ;  /* 0x4000404000057882 */ /* 0x000fe40000000000 */
[----:B------:R-:W-:Y:S01]  /*3680*/  @UP0 ULEA UR4, UR22, UR26, 0x3 ;  /* 0x0000001a16040291 */ /* 0x000fe2000f8e18ff */
[----:B------:R-:W-:Y:S01]  /*3690*/  LOP3.LUT R8, R8, UR6, RZ, 0x3c, !PT ;  /* 0x0000000608087c12 */ /* 0x000fe2000f8e3cff */
[----:B------:R-:W-:Y:S01]  /*36a0*/  ULEA UR6, UR10, UR29, 0xa ;  /* 0x0000001d0a067291 */ /* 0x000fe2000f8e50ff */
[----:B------:R-:W-:Y:S02]  /*36b0*/  UMOV UR21, 0x40004040 ;  /* 0x4000404000157882 */ /* 0x000fe40000000000 */
[----:B-1----:R-:W-:Y:S01]  /*36c0*/  @P0 SHF.L.U32 R0, R8, 0x1f, RZ ;  /* 0x0000001f08000819 */ /* 0x002fe200000006ff */
[----:B------:R-:W-:Y:S02]  /*36d0*/  UIADD3 UR20, UPT, UPT, UR6, 0x2, URZ ;  /* 0x0000000206147890 */ /* 0x000fe4000fffe0ff */
[----:B------:R-:W-:Y:S01]  /*36e0*/  UIADD3 UR16, UPT, UPT, UR6, 0x4, URZ ;  /* 0x0000000406107890 */ /* 0x000fe2000fffe0ff */
[----:B------:R2:W3:Y:S01]  /*36f0*/  @P0 SYNCS.PHASECHK.TRANS64.TRYWAIT P2, [UR4], R0 ;  /* 0x00000000ff0005a7 */ /* 0x0004e20008041104 */
[----:B------:R-:W-:Y:S02]  /*3700*/  ULEA UR4, UR10, UR28, 0xa ;  /* 0x0000001c0a047291 */ /* 0x000fe4000f8e50ff */
[----:B------:R-:W-:Y:S02]  /*3710*/  UIADD3 UR12, UPT, UPT, UR6, 0x6, URZ ;  /* 0x00000006060c7890 */ /* 0x000fe4000fffe0ff */
[----:B------:R-:W-:Y:S02]  /*3720*/  UIADD3 UR18, UPT, UPT, UR4, 0x2, URZ ;  /* 0x0000000204127890 */ /* 0x000fe4000fffe0ff */
[----:B------:R-:W-:Y:S02]  /*3730*/  UIADD3 UR14, UPT, UPT, UR4, 0x4, URZ ;  /* 0x00000004040e7890 */ /* 0x000fe4000fffe0ff */
[----:B------:R-:W-:Y:S01]  /*3740*/  UIADD3 UR8, UPT, UPT, UR4, 0x6, URZ ;  /* 0x0000000604087890 */ /* 0x000fe2000fffe0ff */
[----:B------:R2:W-:Y:S01]  /*3750*/  UTCHMMA gdesc[UR4], gdesc[UR6], tmem[UR11], tmem[UR38], idesc[UR39], UP2 ;  /* 0x00ff2606040075ea */ /* 0x0005e2000900000b */
[----:B------:R-:W-:Y:S01]  /*3760*/  UPLOP3.LUT UP2, UPT, UPT, UPT, UPT, 0x80, 0x8 ;  /* 0x000000000008789c */ /* 0x000fe20003f4f070 */
[----:B------:R-:W-:Y:S01]  /*3770*/  UMOV UR19, 0x40004040 ;  /* 0x4000404000137882 */ /* 0x000fe20000000000 */
[----:B------:R-:W-:Y:S01]  /*3780*/  UMOV UR17, 0x40004040 ;  /* 0x4000404000117882 */ /* 0x000fe20000000000 */
[----:B------:R2:W-:Y:S01]  /*3790*/  UTCHMMA gdesc[UR18], gdesc[UR20], tmem[UR11], tmem[UR36], idesc[UR37], UPT ;  /* 0x00ff2414120075ea */ /* 0x0005e2000b80000b */
[----:B------:R-:W-:Y:S01]  /*37a0*/  UMOV UR15, 0x40004040 ;  /* 0x40004040000f7882 */ /* 0x000fe20000000000 */
[----:B------:R-:W-:Y:S01]  /*37b0*/  UMOV UR13, 0x40004040 ;  /* 0x40004040000d7882 */ /* 0x000fe20000000000 */
[----:B------:R-:W-:Y:S01]  /*37c0*/  UMOV UR9, 0x40004040 ;  /* 0x4000404000097882 */ /* 0x000fe20000000000 */
[----:B------:R2:W-:Y:S01]  /*37d0*/  UTCHMMA gdesc[UR14], gdesc[UR16], tmem[UR11], tmem[UR34], idesc[UR35], UPT ;  /* 0x00ff22100e0075ea */ /* 0x0005e2000b80000b */
[----:B------:R2:W-:Y:S01]  /*37e0*/  UTCHMMA gdesc[UR8], gdesc[UR12], tmem[UR11], tmem[UR32], idesc[UR33], UPT ;  /* 0x00ff200c080075ea */ /* 0x0005e2000b80000b */
[----:B------:R2:W-:Y:S01]  /*37f0*/  UTCBAR.MULTICAST [UR25], URZ, UR27 ;  /* 0x000000ff190073e9 */ /* 0x0005e2000800081b */
[----:B------:R-:W-:Y:S01]  /*3800*/  UMOV UR10, UR22 ;  /* 0x00000016000a7c82 */ /* 0x000fe20008000000 */
[----:B------:R-:W-:Y:S05]  /*3810*/  BRA.U UP3, `(.L_x_65) ;  /* 0xfffffffd03507547 */ /* 0x000fea000b83ffff */
.L_x_62:
[----:B--2---:R-:W-:Y:S01]  /*3820*/  UIADD3 UR4, UPT, UPT, UR31, 0x1, URZ ;  /* 0x000000011f047890 */ /* 0x004fe2000fffe0ff */
[C---:B------:R-:W-:Y:S01]  /*3830*/  ISETP.NE.AND P0, PT, R10.reuse, 0x2, PT ;  /* 0x000000020a00780c */ /* 0x040fe20003f05270 */
[----:B------:R-:W-:Y:S02]  /*3840*/  UIADD3 UR5, UPT, UPT, UR30, 0xb0, URZ ;  /* 0x000000b01e057890 */ /* 0x000fe4000fffe0ff */
[----:B------:R-:W-:Y:S01]  /*3850*/  UISETP.NE.AND UP0, UPT, UR4, 0x4, UPT ;  /* 0x000000040400788c */ /* 0x000fe2000bf05270 */
[----:B-1----:R-:W-:Y:S02]  /*3860*/  SEL R0, RZ, 0x1, P0 ;  /* 0x00000001ff007807 */ /* 0x002fe40000000000 */
[----:B------:R-:W-:Y:S01]  /*3870*/  SEL R10, R10, RZ, P0 ;  /* 0x000000ff0a0a7207 */ /* 0x000fe20000000000 */
[----:B------:R-:W-:Y:S01]  /*3880*/  USEL UR6, URZ, 0x1, UP0 ;  /* 0x00000001ff067887 */ /* 0x000fe20008000000 */
[----:B------:R-:W-:Y:S01]  /*3890*/  LOP3.LUT R9, R9, R0, RZ, 0x3c, !PT ;  /* 0x0000000009097212 */ /* 0x000fe200078e3cff */
[----:B------:R-:W-:Y:S01]  /*38a0*/  USEL UR31, UR4, URZ, UP0 ;  /* 0x000000ff041f7287 */ /* 0x000fe20008000000 */
[----:B------:R1:W-:Y:S03]  /*38b0*/  UTCBAR [UR5], URZ ;  /* 0x000000ff050073e9 */ /* 0x0003e600080000ff */
[----:B------:R-:W-:Y:S01]  /*38c0*/  LOP3.LUT R11, R11, UR6, RZ, 0x3c, !PT ;  /* 0x000000060b0b7c12 */ /* 0x000fe2000f8e3cff */
[----:B------:R-:W-:Y:S07]  /*38d0*/  @P1 BRA `(.L_x_66) ;  /* 0xfffffff800a01947 */ /* 0x000fee000383ffff */
[----:B------:R-:W2:Y:S01]  /*38e0*/  S2UR UR8, SR_CgaCtaId ;  /* 0x00000000000879c3 */ /* 0x000ea20000008800 */
[----:B------:R-:W-:Y:S01]  /*38f0*/  ELECT P0, URZ, PT ;  /* 0x0000000000ff782f */ /* 0x000fe20003800000 */
[----:B------:R-:W-:Y:S01]  /*3900*/  IMAD.MOV.U32 R0, RZ, RZ, 0x1 ;  /* 0x00000001ff007424 */ /* 0x000fe200078e00ff */
[----:B------:R-:W-:Y:S01]  /*3910*/  UIADD3 UR26, UPT, UPT, UR26, 0xd0, URZ ;  /* 0x000000d01a1a7890 */ /* 0x000fe2000fffe0ff */
[----:B------:R-:W-:Y:S01]  /*3920*/  SHF.L.U32 R3, R11, 0x1f, RZ ;  /* 0x0000001f0b037819 */ /* 0x000fe200000006ff */
[----:B------:R-:W-:-:S03]  /*3930*/  UMOV UR4, 0x40 ;  /* 0x0000004000047882 */ /* 0x000fc60000000000 */
[----:B------:R-:W-:Y:S01]  /*3940*/  UVIRTCOUNT.DEALLOC.SMPOOL 0x80 ;  /* 0x000000800000784c */ /* 0x000fe20000000000 */
[----:B--2---:R-:W-:Y:S02]  /*3950*/  ULEA UR8, UR8, UR4, 0x18 ;  /* 0x0000000408087291 */ /* 0x004fe4000f8ec0ff */
[----:B------:R-:W-:-:S07]  /*3960*/  ULEA UR4, UR31, UR26, 0x3 ;  /* 0x0000001a1f047291 */ /* 0x000fce000f8e18ff */
[----:B------:R2:W-:Y:S02]  /*3970*/  @P0 STS.U8 [UR8+0x1c], R0 ;  /* 0x00001c00ff000988 */ /* 0x0005e40008000008 */
[----:B------:R-:W4:Y:S02]  /*3980*/  SYNCS.PHASECHK.TRANS64.TRYWAIT P0, [UR4], R3 ;  /* 0x00000003ff0075a7 */ /* 0x000f240008001104 */
[----:B--2-4-:R-:W-:Y:S05]  /*3990*/  @!P0 BRA `(.L_x_67) ;  /* 0x0000005c00cc8947 */ /* 0x014fea0003800000 */
.L_x_158:
[----:B------:R-:W-:-:S04]  /*39a0*/  UIADD3 UR4, UPT, UPT, UR31, 0x1, URZ ;  /* 0x000000011f047890 */ /* 0x000fc8000fffe0ff */
[----:B------:R-:W-:-:S04]  /*39b0*/  UISETP.NE.AND UP0, UPT, UR4, 0x4, UPT ;  /* 0x000000040400788c */ /* 0x000fc8000bf05270 */
[----:B------:R-:W-:Y:S02]  /*39c0*/  USEL UR6, URZ, 0x1, UP0 ;  /* 0x00000001ff067887 */ /* 0x000fe40008000000 */
[----:B------:R-:W-:-:S04]  /*39d0*/  USEL UR4, UR4, URZ, UP0 ;  /* 0x000000ff04047287 */ /* 0x000fc80008000000 */
[----:B-1----:R-:W-:Y:S01]  /*39e0*/  ULEA UR5, UR4, UR26, 0x3 ;  /* 0x0000001a04057291 */ /* 0x002fe2000f8e18ff */
[----:B------:R-:W-:-:S04]  /*39f0*/  LOP3.LUT R2, R11, UR6, RZ, 0x3c, !PT ;  /* 0x000000060b027c12 */ /* 0x000fc8000f8e3cff */
[----:B--2---:R-:W-:-:S04]  /*3a00*/  SHF.L.U32 R3, R2, 0x1f, RZ ;  /* 0x0000001f02037819 */ /* 0x004fc800000006ff */
[----:B------:R-:W1:Y:S02]  /*3a10*/  SYNCS.PHASECHK.TRANS64.TRYWAIT P0, [UR5], R3 ;  /* 0x00000003ff0075a7 */ /* 0x000e640008001105 */
[----:B-1----:R-:W-:Y:S05]  /*3a20*/  @!P0 BRA `(.L_x_68) ;  /* 0x0000005c00c08947 */ /* 0x002fea0003800000 */
.L_x_160:
        /* <DEDUP_REMOVED lines=9> */
.L_x_162:
[----:B------:R-:W-:-:S04]  /*3ac0*/  UIADD3 UR4, UPT, UPT, UR4, 0x1, URZ ;  /* 0x0000000104047890 */ /* 0x000fc8000fffe0ff */
[----:B------:R-:W-:-:S04]  /*3ad0*/  UISETP.NE.AND UP0, UPT, UR4, 0x4, UPT ;  /* 0x000000040400788c */ /* 0x000fc8000bf05270 */
[----:B------:R-:W-:Y:S02]  /*3ae0*/  USEL UR5, URZ, 0x1, UP0 ;  /* 0x00000001ff057887 */ /* 0x000fe40008000000 */
[----:B------:R-:W-:-:S04]  /*3af0*/  USEL UR4, UR4, URZ, UP0 ;  /* 0x000000ff04047287 */ /* 0x000fc80008000000 */
[----:B------:R-:W-:Y:S01]  /*3b00*/  ULEA UR4, UR4, UR26, 0x3 ;  /* 0x0000001a04047291 */ /* 0x000fe2000f8e18ff */
[----:B-1----:R-:W-:-:S04]  /*3b10*/  LOP3.LUT R3, R2, UR5, RZ, 0x3c, !PT ;  /* 0x0000000502037c12 */ /* 0x002fc8000f8e3cff */
[----:B------:R-:W-:-:S04]  /*3b20*/  SHF.L.U32 R3, R3, 0x1f, RZ ;  /* 0x0000001f03037819 */ /* 0x000fc800000006ff */
[----:B------:R-:W1:Y:S02]  /*3b30*/  SYNCS.PHASECHK.TRANS64.TRYWAIT P0, [UR4], R3 ;  /* 0x00000003ff0075a7 */ /* 0x000e640008001104 */
[----:B-1----:R-:W-:Y:S05]  /*3b40*/  @!P0 BRA `(.L_x_70) ;  /* 0x0000005c00a88947 */ /* 0x002fea0003800000 */
.L_x_164:
[----:B------:R-:W-:Y:S01]  /*3b50*/  NOP ;  /* 0x0000000000007918 */ /* 0x000fe20000000000 */
[----:B-1----:R-:W1:Y:S01]  /*3b60*/  LDS R0, [UR8+0x14] ;  /* 0x00001408ff007984 */ /* 0x002e620008000800 */
[----:B------:R-:W-:Y:S01]  /*3b70*/  ULOP3.LUT UR4, UR42, 0xffff, URZ, 0xc0, !UPT ;  /* 0x0000ffff2a047892 */ /* 0x000fe2000f8ec0ff */
[----:B------:R-:W-:Y:S01]  /*3b80*/  UMOV UR5, 0xffff ;  /* 0x0000ffff00057882 */ /* 0x000fe20000000000 */
[----:B------:R-:W-:Y:S02]  /*3b90*/  UMOV UR6, 0x1 ;  /* 0x0000000100067882 */ /* 0x000fe40000000000 */
[----:B------:R-:W-:-:S04]  /*3ba0*/  USHF.R.U32.HI UR4, URZ, 0x5, UR4 ;  /* 0x00000005ff047899 */ /* 0x000fc80008011604 */
[----:B------:R-:W-:Y:S02]  /*3bb0*/  USHF.L.U32 UR5, UR5, UR4, URZ ;  /* 0x0000000405057299 */ /* 0x000fe400080006ff */
[----:B------:R-:W-:-:S04]  /*3bc0*/  USHF.L.U32 UR4, UR6, UR4, URZ ;  /* 0x0000000406047299 */ /* 0x000fc800080006ff */
[----:B-1----:R-:W-:-:S04]  /*3bd0*/  LOP3.LUT R0, R0, UR5, RZ, 0xc0, !PT ;  /* 0x0000000500007c12 */ /* 0x002fc8000f8ec0ff */
[----:B------:R-:W-:-:S13]  /*3be0*/  ISETP.NE.AND P0, PT, R0, UR5, PT ;  /* 0x0000000500007c0c */ /* 0x000fda000bf05270 */
[----:B------:R-:W-:Y:S05]  /*3bf0*/  @P0 BRA `(.L_x_71) ;  /* 0x0000000000580947 */ /* 0x000fea0003800000 */
[----:B------:R-:W1:Y:S02]  /*3c00*/  LDS R0, [UR8+0x18] ;  /* 0x00001808ff007984 */ /* 0x000e640008000800 */
[----:B-1----:R-:W-:-:S04]  /*3c10*/  LOP3.LUT R0, R0, UR4, RZ, 0xc0, !PT ;  /* 0x0000000400007c12 */ /* 0x002fc8000f8ec0ff */
[----:B------:R-:W-:-:S13]  /*3c20*/  ISETP.NE.AND P0, PT, R0, UR4, PT ;  /* 0x0000000400007c0c */ /* 0x000fda000bf05270 */
[----:B------:R-:W-:Y:S05]  /*3c30*/  @P0 BRA `(.L_x_72) ;  /* 0x00000000003c0947 */ /* 0x000fea0003800000 */
[----:B------:R-:W1:Y:S01]  /*3c40*/  S2R R2, SR_LANEID ;  /* 0x0000000000027919 */ /* 0x000e620000000000 */
[----:B------:R-:W-:Y:S01]  /*3c50*/  ULOP3.LUT UR5, URZ, UR5, URZ, 0x33, !UPT ;  /* 0x00000005ff057292 */ /* 0x000fe2000f8e33ff */
[----:B------:R-:W-:Y:S01]  /*3c60*/  LOP3.LUT R4, RZ, UR4, RZ, 0x33, !PT ;  /* 0x00000004ff047c12 */ /* 0x000fe2000f8e33ff */
[----:B------:R-:W-:Y:S02]  /*3c70*/  VOTEU.ANY UR4, UPT, PT ;  /* 0x0000000000047886 */ /* 0x000fe400038e0100 */
[----:B------:R-:W-:Y:S01]  /*3c80*/  UFLO.U32 UR4, UR4 ;  /* 0x00000004000472bd */ /* 0x000fe200080e0000 */
[----:B------:R-:W2:Y:S01]  /*3c90*/  REDUX UR6, R4 ;  /* 0x00000000040673c4 */ /* 0x000ea20000000000 */
[----:B------:R-:W-:-:S06]  /*3ca0*/  IMAD.U32 R0, RZ, RZ, UR5 ;  /* 0x00000005ff007e24 */ /* 0x000fcc000f8e00ff */
[----:B------:R4:W-:Y:S01]  /*3cb0*/  UTCATOMSWS.AND URZ, UR5 ;  /* 0x0000000500ff79e3 */ /* 0x0009e20008000000 */
[----:B------:R-:W3:Y:S01]  /*3cc0*/  REDUX UR7, R0 ;  /* 0x00000000000773c4 */ /* 0x000ee20000000000 */
[----:B-1----:R-:W-:Y:S01]  /*3cd0*/  ISETP.EQ.U32.AND P0, PT, R2, UR4, PT ;  /* 0x0000000402007c0c */ /* 0x002fe2000bf02070 */
[----:B--2---:R-:W-:Y:S01]  /*3ce0*/  IMAD.U32 R2, RZ, RZ, UR6 ;  /* 0x00000006ff027e24 */ /* 0x004fe2000f8e00ff */
[----:B---3--:R-:W-:-:S11]  /*3cf0*/  MOV R3, UR7 ;  /* 0x0000000700037c02 */ /* 0x008fd60008000f00 */
[----:B------:R4:W-:Y:S04]  /*3d00*/  @P0 ATOMS.AND RZ, [UR8+0x14], R3 ;  /* 0x00001403ffff098c */ /* 0x0009e8000a800008 */
[----:B------:R4:W-:Y:S01]  /*3d10*/  @P0 ATOMS.AND RZ, [UR8+0x18], R2 ;  /* 0x00001802ffff098c */ /* 0x0009e2000a800008 */
[----:B------:R-:W-:Y:S05]  /*3d20*/  BRA `(.L_x_73) ;  /* 0x0000000000147947 */ /* 0x000fea0003800000 */
.L_x_72:
[----:B------:R-:W-:Y:S02]  /*3d30*/  MOV R2, 0x3d50 ;  /* 0x00003d5000027802 */ /* 0x000fe40000000f00 */
[----:B---3-5:R-:W-:Y:S05]  /*3d40*/  CALL.REL.NOINC `($__internal_0_$__cuda_sm10x_tcgen05_guardrail_trap_col_being_dealloced_not_returned_by_alloc) ;  /* 0x0000006000907944 */ /* 0x028fea0003c00000 */
[----:B------:R-:W-:Y:S05]  /*3d50*/  BRA `(.L_x_73) ;  /* 0x0000000000087947 */ /* 0x000fea0003800000 */
.L_x_71:
[----:B------:R-:W-:Y:S02]  /*3d60*/  MOV R2, 0x3d80 ;  /* 0x00003d8000027802 */ /* 0x000fe40000000f00 */
[----:B---3-5:R-:W-:Y:S05]  /*3d70*/  CALL.REL.NOINC `($__internal_2_$__cuda_sm10x_tcgen05_guardrail_trap_unallocated_columns_being_dealloced) ;  /* 0x00000060009c7944 */ /* 0x028fea0003c00000 */
.L_x_73:
[----:B------:R-:W-:Y:S01]  /*3d80*/  NOP ;  /* 0x0000000000007918 */ /* 0x000fe20000000000 */
[----:B----4-:R-:W-:Y:S05]  /*3d90*/  EXIT ;  /* 0x000000000000794d */ /* 0x010fea0003800000 */
.L_x_55:
[----:B------:R-:W-:-:S09]  /*3da0*/  UISETP.NE.OR UP0, UPT, UR17, 0x3, !UP3 ;  /* 0x000000031100788c */ /* 0x000fd2000df05670 */
[----:B------:R-:W-:Y:S05]  /*3db0*/  BRA.U UP0, `(.L_x_74) ;  /* 0x0000001100547547 */ /* 0x000fea000b800000 */
[----:B------:R-:W1:Y:S01]  /*3dc0*/  LDCU UR31, c[0x0][0x370] ;  /* 0x00006e00ff1f77ac */ /* 0x000e620008000800 */
[----:B------:R-:W2:Y:S01]  /*3dd0*/  LDC.64 R16, c[0x0][0x348] ;  /* 0x0000d200ff107b82 */ /* 0x000ea20000000a00 */
[----:B------:R-:W-:Y:S02]  /*3de0*/  HFMA2 R13, -RZ, RZ, 0, 0 ;  /* 0x00000000ff0d7431 */ /* 0x000fe400000001ff */
[----:B------:R-:W-:Y:S01]  /*3df0*/  IMAD.MOV.U32 R15, RZ, RZ, 0x1 ;  /* 0x00000001ff0f7424 */ /* 0x000fe200078e00ff */
[----:B------:R-:W1:Y:S01]  /*3e00*/  LDCU.128 UR48, c[0x0][0xb10] ;  /* 0x00016200ff3077ac */ /* 0x000e620008000c00 */
[----:B------:R-:W-:Y:S01]  /*3e10*/  IMAD.MOV.U32 R14, RZ, RZ, RZ ;  /* 0x000000ffff0e7224 */ /* 0x000fe200078e00ff */
[----:B------:R-:W-:Y:S01]  /*3e20*/  MOV R7, 0x2000 ;  /* 0x0000200000077802 */ /* 0x000fe20000000f00 */
[----:B------:R-:W3:Y:S01]  /*3e30*/  LDCU UR30, c[0x0][0x374] ;  /* 0x00006e80ff1e77ac */ /* 0x000ee20008000800 */
[----:B------:R-:W4:Y:S01]  /*3e40*/  LDC.64 R2, c[0x0][0x888] ;  /* 0x00022200ff027b82 */ /* 0x000f220000000a00 */
[----:B------:R-:W3:Y:S01]  /*3e50*/  LDCU UR15, c[0x0][0xb0c] ;  /* 0x00016180ff0f77ac */ /* 0x000ee20008000800 */
[----:B------:R-:W2:Y:S06]  /*3e60*/  LDCU UR40, c[0x0][0xb20] ;  /* 0x00016400ff2877ac */ /* 0x000eac0008000800 */
[----:B------:R-:W4:Y:S01]  /*3e70*/  LDC.64 R4, c[0x0][0x890] ;  /* 0x00022400ff047b82 */ /* 0x000f220000000a00 */
[----:B------:R-:W2:Y:S01]  /*3e80*/  LDCU UR4, c[0x0][0xb30] ;  /* 0x00016600ff0477ac */ /* 0x000ea20008000800 */
[----:B------:R-:W-:Y:S01]  /*3e90*/  UMOV UR21, 0x400 ;  /* 0x0000040000157882 */ /* 0x000fe20000000000 */
[----:B-1----:R-:W-:-:S02]  /*3ea0*/  UIMAD.WIDE.U32 UR6, UR31, UR48, URZ ;  /* 0x000000301f0672a5 */ /* 0x002fc4000f8e00ff */
[----:B---3--:R-:W-:Y:S02]  /*3eb0*/  UIMAD.WIDE.U32 UR8, UR30, UR51, URZ ;  /* 0x000000331e0872a5 */ /* 0x008fe4000f8e00ff */
[----:B------:R-:W-:Y:S02]  /*3ec0*/  ULEA UR21, UR47, UR21, 0x18 ;  /* 0x000000152f157291 */ /* 0x000fe4000f8ec0ff */
[----:B------:R-:W-:Y:S02]  /*3ed0*/  UPLOP3.LUT UP3, UPT, UPT, UPT, UPT, 0x40, 0x4 ;  /* 0x000000000004789c */ /* 0x000fe40003f6e870 */
[----:B------:R-:W-:Y:S01]  /*3ee0*/  UIADD3 UR37, UPT, UPT, UR21, 0x58, URZ ;  /* 0x0000005815257890 */ /* 0x000fe2000fffe0ff */
[----:B------:R-:W-:Y:S01]  /*3ef0*/  UMOV UR6, UR7 ;  /* 0x0000000700067c82 */ /* 0x000fe20008000000 */
[----:B------:R-:W-:Y:S01]  /*3f00*/  UMOV UR38, UR9 ;  /* 0x0000000900267c82 */ /* 0x000fe20008000000 */
[----:B------:R-:W-:Y:S02]  /*3f10*/  UISETP.GE.AND UP0, UPT, UR42, 0x1, UPT ;  /* 0x000000012a00788c */ /* 0x000fe4000bf06270 */
[----:B------:R-:W-:Y:S01]  /*3f20*/  UISETP.NE.AND UP4, UPT, UR42, 0x1, UPT ;  /* 0x000000012a00788c */ /* 0x000fe2000bf85270 */
[----:B------:R-:W1:Y:S01]  /*3f30*/  LDCU.64 UR22, c[0x0][0xb28] ;  /* 0x00016500ff1677ac */ /* 0x000e620008000a00 */
[----:B------:R-:W-:-:S02]  /*3f40*/  UISETP.NE.AND UP6, UPT, UR15, 0x1, UPT ;  /* 0x000000010f00788c */ /* 0x000fc4000bfc5270 */
[----:B------:R-:W-:Y:S02]  /*3f50*/  UISETP.NE.AND UP5, UPT, UR50, 0x1, UPT ;  /* 0x000000013200788c */ /* 0x000fe4000bfa5270 */
[----:B------:R-:W-:Y:S02]  /*3f60*/  UIADD3 UR33, UPT, UPT, UR21, 0x40, URZ ;  /* 0x0000004015217890 */ /* 0x000fe4000fffe0ff */
[----:B------:R-:W-:Y:S02]  /*3f70*/  UIADD3 UR25, UPT, UPT, UR21, 0x48, URZ ;  /* 0x0000004815197890 */ /* 0x000fe4000fffe0ff */
[----:B------:R-:W-:Y:S02]  /*3f80*/  UIADD3 UR17, UPT, UPT, UR21, 0x50, URZ ;  /* 0x0000005015117890 */ /* 0x000fe4000fffe0ff */
[----:B------:R-:W-:Y:S02]  /*3f90*/  UPRMT UR37, UR47, 0x654, UR37 ;  /* 0x000006542f257896 */ /* 0x000fe40008000025 */
[----:B------:R-:W-:-:S02]  /*3fa0*/  USHF.R.U32.HI UR39, URZ, UR49, UR6 ;  /* 0x00000031ff277299 */ /* 0x000fc40008011606 */
[----:B--2---:R-:W-:Y:S02]  /*3fb0*/  USHF.R.U32.HI UR38, URZ, UR40, UR38 ;  /* 0x00000028ff267299 */ /* 0x004fe40008011626 */
[----:B------:R-:W-:-:S11]  /*3fc0*/  UISETP.NE.AND UP2, UPT, UR4, 0x1, UPT ;  /* 0x000000010400788c */ /* 0x000fd6000bf45270 */
.L_x_85:
[C---:B------:R-:W-:Y:S02]  /*3fd0*/  LEA R12, R14.reuse, UR21, 0x3 ;  /* 0x000000150e0c7c11 */ /* 0x040fe4000f8e18ff */
[----:B------:R-:W-:Y:S02]  /*3fe0*/  SHF.L.U32 R9, R13, 0x1f, RZ ;  /* 0x0000001f0d097819 */ /* 0x000fe400000006ff */
[----:B------:R-:W-:Y:S02]  /*3ff0*/  LEA R10, R14, UR21, 0x4 ;  /* 0x000000150e0a7c11 */ /* 0x000fe4000f8e20ff */
[----:B--2---:R-:W2:Y:S02]  /*4000*/  SYNCS.PHASECHK.TRANS64.TRYWAIT P0, [R12+URZ+0x90], R9 ;  /* 0x000090090c0075a7 */ /* 0x004ea400080011ff */
[----:B--2---:R-:W-:Y:S05]  /*4010*/  @!P0 BRA `(.L_x_75) ;  /* 0x00000058008c8947 */ /* 0x004fea0003800000 */
.L_x_165:
[----:B--2---:R-:W2:Y:S01]  /*4020*/  LDS.128 R8, [R10+0x120] ;  /* 0x000120000a087984 */ /* 0x004ea20000000c00 */
[----:B------:R-:W-:Y:S01]  /*4030*/  UISETP.GE.AND UP0, UPT, UR42, 0x1, UPT ;  /* 0x000000012a00788c */ /* 0x000fe2000bf06270 */
[----:B------:R-:W-:Y:S01]  /*4040*/  @!PT LDS RZ, [RZ] ;  /* 0x00000000fffff984 */ /* 0x000fe20000000800 */
[----:B------:R-:W-:Y:S01]  /*4050*/  @!PT LDS RZ, [RZ] ;  /* 0x00000000fffff984 */ /* 0x000fe20000000800 */
[----:B------:R-:W-:Y:S01]  /*4060*/  @!PT LDS RZ, [RZ] ;  /* 0x00000000fffff984 */ /* 0x000fe20000000800 */
[----:B------:R-:W-:Y:S01]  /*4070*/  @!PT LDS RZ, [RZ] ;  /* 0x00000000fffff984 */ /* 0x000fe20000000800 */
[----:B------:R3:W-:Y:S06]  /*4080*/  MEMBAR.ALL.CTA ;  /* 0x0000000000007992 */ /* 0x0007ec0000008000 */
[----:B---3--:R-:W3:Y:S01]  /*4090*/  FENCE.VIEW.ASYNC.S ;  /* 0x00000000000073c6 */ /* 0x008ee20000000000 */
[----:B--2---:R-:W-:Y:S11]  /*40a0*/  LOP3.LUT P0, RZ, R10, 0x1, RZ, 0xc0, !PT ;  /* 0x000000010aff7812 */ /* 0x004ff6000780c0ff */
[----:B------:R-:W-:Y:S02]  /*40b0*/  @!UPT UIADD3 URZ, UPT, UPT, URZ, URZ, URZ ;  /* 0x000000fffffff290 */ /* 0x000fe4000fffe0ff */
[----:B---3--:R-:W-:Y:S01]  /*40c0*/  VOTEU.ANY UP1, P0 ;  /* 0x0000000000ff7886 */ /* 0x008fe20000020100 */
[----:B------:R-:W-:Y:S11]  /*40d0*/  PLOP3.LUT P0, PT, PT, PT, UP1, 0x80, 0x8 ;  /* 0x000000000008781c */ /* 0x000ff60003f0f018 */
[----:B------:R-:W-:Y:S02]  /*40e0*/  @!UPT UIADD3 URZ, UPT, UPT, URZ, URZ, URZ ;  /* 0x000000fffffff290 */ /* 0x000fe4000fffe0ff */
[----:B------:R-:W-:Y:S02]  /*40f0*/  @P0 SHF.R.U32.HI R0, RZ, 0x10, R9 ;  /* 0x00000010ff000819 */ /* 0x000fe40000011609 */
[----:B------:R-:W-:Y:S02]  /*4100*/  @P0 MOV R6, R8 ;  /* 0x0000000800060202 */ /* 0x000fe40000000f00 */
[----:B------:R-:W-:Y:S01]  /*4110*/  @P0 R2UR UR4, R0 ;  /* 0x00000000000402ca */ /* 0x000fe200000e0000 */
[----:B------:R-:W-:Y:S01]  /*4120*/  VIADD R0, R12, 0xa0 ;  /* 0x000000a00c007836 */ /* 0x000fe20000000000 */
[----:B------:R-:W-:Y:S02]  /*4130*/  @P0 LOP3.LUT R8, R9, 0xffff, RZ, 0xc0, !PT ;  /* 0x0000ffff09080812 */ /* 0x000fe400078ec0ff */
[----:B------:R-:W-:Y:S02]  /*4140*/  @P0 R2UR UR6, R6 ;  /* 0x00000000060602ca */ /* 0x000fe400000e0000 */
[----:B------:R-:W-:Y:S02]  /*4150*/  PRMT R0, RZ, 0x654, R0 ;  /* 0x00000654ff007816 */ /* 0x000fe40000000000 */
[----:B------:R-:W-:Y:S02]  /*4160*/  @P0 R2UR UR5, R8 ;  /* 0x00000000080502ca */ /* 0x000fe400000e0000 */
[----:B------:R2:W-:Y:S03]  /*4170*/  SYNCS.ARRIVE.TRANS64.RED.A1T0 RZ, [R0+URZ], RZ ;  /* 0x000000ff00ff79a7 */ /* 0x0005e600081004ff */
[----:B------:R-:W-:Y:S04]  /*4180*/  @UP1 UMOV UR29, UR4 ;  /* 0x00000004001d1c82 */ /* 0x000fe80008000000 */
[----:B------:R-:W-:Y:S04]  /*4190*/  @UP1 UMOV UR14, UR6 ;  /* 0x00000006000e1c82 */ /* 0x000fe80008000000 */
[----:B------:R-:W-:Y:S01]  /*41a0*/  @UP1 UMOV UR13, UR5 ;  /* 0x00000005000d1c82 */ /* 0x000fe20008000000 */
[----:B------:R-:W-:Y:S05]  /*41b0*/  BRA.U !UP0, `(.L_x_76) ;  /* 0x0000000108a47547 */ /* 0x000fea000b800000 */
[----:B------:R-:W-:Y:S02]  /*41c0*/  UIMAD.WIDE.U32 UR18, UR13, UR51, URZ ;  /* 0x000000330d1272a5 */ /* 0x000fe4000f8e00ff */
[----:B------:R-:W-:Y:S02]  /*41d0*/  UIMAD.WIDE.U32 UR26, UR14, UR48, URZ ;  /* 0x000000300e1a72a5 */ /* 0x000fe4000f8e00ff */
[----:B------:R-:W-:Y:S02]  /*41e0*/  USEL UR4, UR30, UR38, !UP5 ;  /* 0x000000261e047287 */ /* 0x000fe4000e800000 */
[----:B------:R-:W-:Y:S02]  /*41f0*/  USEL UR7, UR31, UR39, !UP6 ;  /* 0x000000271f077287 */ /* 0x000fe4000f000000 */
[----:B-1----:R-:W-:Y:S02]  /*4200*/  UIMAD.WIDE.U32 UR8, UR4, UR22, URZ ;  /* 0x00000016040872a5 */ /* 0x002fe4000f8e00ff */
[----:B------:R-:W-:Y:S01]  /*4210*/  UIMAD.WIDE.U32 UR10, UR7, UR22, URZ ;  /* 0x00000016070a72a5 */ /* 0x000fe2000f8e00ff */
[----:B------:R-:W-:Y:S02]  /*4220*/  UMOV UR5, UR19 ;  /* 0x0000001300057c82 */ /* 0x000fe40008000000 */
[----:B------:R-:W-:Y:S03]  /*4230*/  USHF.R.U32.HI UR6, URZ, UR40, UR5 ;  /* 0x00000028ff067299 */ /* 0x000fe60008011605 */
[----:B------:R-:W-:Y:S01]  /*4240*/  UMOV UR5, UR27 ;  /* 0x0000001b00057c82 */ /* 0x000fe20008000000 */
[----:B------:R-:W-:Y:S02]  /*4250*/  USEL UR6, UR13, UR6, !UP5 ;  /* 0x000000060d067287 */ /* 0x000fe4000e800000 */
[----:B------:R-:W-:Y:S03]  /*4260*/  USHF.R.U32.HI UR12, URZ, UR49, UR5 ;  /* 0x00000031ff0c7299 */ /* 0x000fe60008011605 */
[----:B------:R-:W-:Y:S02]  /*4270*/  UMOV UR5, UR9 ;  /* 0x0000000900057c82 */ /* 0x000fe40008000000 */
[----:B------:R-:W-:Y:S03]  /*4280*/  @UP4 USHF.R.U32.HI UR4, URZ, UR23, UR5 ;  /* 0x00000017ff044299 */ /* 0x000fe60008011605 */
[----:B------:R-:W-:Y:S01]  /*4290*/  UMOV UR5, UR11 ;  /* 0x0000000b00057c82 */ /* 0x000fe20008000000 */
[----:B------:R-:W-:Y:S02]  /*42a0*/  UIMAD UR4, UR42, UR4, URZ ;  /* 0x000000042a0472a4 */ /* 0x000fe4000f8e02ff */
[----:B------:R-:W-:Y:S02]  /*42b0*/  @UP4 USHF.R.U32.HI UR7, URZ, UR23, UR5 ;  /* 0x00000017ff074299 */ /* 0x000fe40008011605 */
[----:B------:R-:W-:Y:S02]  /*42c0*/  UIMAD.WIDE.U32 UR10, UR6, UR22, URZ ;  /* 0x00000016060a72a5 */ /* 0x000fe4000f8e00ff */
[----:B------:R-:W-:Y:S02]  /*42d0*/  USEL UR5, UR14, UR12, !UP6 ;  /* 0x0000000c0e057287 */ /* 0x000fe4000f000000 */
[----:B------:R-:W-:Y:S02]  /*42e0*/  UIMAD UR8, UR42, UR7, URZ ;  /* 0x000000072a0872a4 */ /* 0x000fe4000f8e02ff */
[----:B------:R-:W-:Y:S03]  /*42f0*/  UISETP.GE.AND UP0, UPT, UR6, UR4, UPT ;  /* 0x000000040600728c */ /* 0x000fe6000bf06270 */
[----:B------:R-:W-:Y:S01]  /*4300*/  UMOV UR4, UR11 ;  /* 0x0000000b00047c82 */ /* 0x000fe20008000000 */
[----:B------:R-:W-:Y:S02]  /*4310*/  UISETP.GE.OR UP0, UPT, UR5, UR8, UP0 ;  /* 0x000000080500728c */ /* 0x000fe40008706670 */
[----:B------:R-:W-:Y:S02]  /*4320*/  USHF.R.U32.HI UR4, URZ, UR23, UR4 ;  /* 0x00000017ff047299 */ /* 0x000fe40008011604 */
[----:B------:R-:W-:Y:S02]  /*4330*/  UIMAD.WIDE.U32 UR8, UR5, UR22, URZ ;  /* 0x00000016050872a5 */ /* 0x000fe4000f8e00ff */
[----:B------:R-:W-:Y:S04]  /*4340*/  USEL UR10, UR6, UR4, !UP4 ;  /* 0x00000004060a7287 */ /* 0x000fe8000e000000 */
[----:B------:R-:W-:Y:S01]  /*4350*/  UIADD3 UR11, UPT, UPT, -UR10, URZ, URZ ;  /* 0x000000ff0a0b7290 */ /* 0x000fe2000fffe1ff */
[----:B------:R-:W-:Y:S02]  /*4360*/  @!UP0 UMOV UR4, UR9 ;  /* 0x0000000900048c82 */ /* 0x000fe40008000000 */
[----:B------:R-:W-:Y:S02]  /*4370*/  @!UP0 USHF.R.U32.HI UR4, URZ, UR23, UR4 ;  /* 0x00000017ff048299 */ /* 0x000fe40008011604 */
[----:B------:R-:W-:Y:S02]  /*4380*/  UIMAD UR8, UR42, UR11, UR6 ;  /* 0x0000000b2a0872a4 */ /* 0x000fe4000f8e0206 */
[----:B------:R-:W-:Y:S04]  /*4390*/  @!UP0 USEL UR4, UR5, UR4, !UP4 ;  /* 0x0000000405048287 */ /* 0x000fe8000e000000 */
[----:B------:R-:W-:Y:S02]  /*43a0*/  @!UP0 UIMAD UR8, UR7, UR8, UR4 ;  /* 0x00000008070882a4 */ /* 0x000fe4000f8e0204 */
[----:B------:R-:W-:Y:S02]  /*43b0*/  @!UP0 UIADD3 UR9, UPT, UPT, UR10, -UR4, URZ ;  /* 0x800000040a098290 */ /* 0x000fe4000fffe0ff */
[----:B------:R-:W-:Y:S02]  /*43c0*/  UIADD3 UR4, UPT, UPT, -UR5, URZ, URZ ;  /* 0x000000ff05047290 */ /* 0x000fe4000fffe1ff */
[----:B------:R-:W-:Y:S02]  /*43d0*/  UIADD3 UR7, UPT, UPT, -UR6, URZ, URZ ;  /* 0x000000ff06077290 */ /* 0x000fe4000fffe1ff */
[----:B------:R-:W-:Y:S02]  /*43e0*/  @!UP0 UIMAD UR6, UR9, UR42, UR5 ;  /* 0x0000002a090682a4 */ /* 0x000fe4000f8e0205 */
[----:B------:R-:W-:Y:S02]  /*43f0*/  UIMAD UR14, UR15, UR4, UR14 ;  /* 0x000000040f0e72a4 */ /* 0x000fe4000f8e020e */
[----:B------:R-:W-:Y:S01]  /*4400*/  UIMAD UR13, UR50, UR7, UR13 ;  /* 0x00000007320d72a4 */ /* 0x000fe2000f8e020d */
[----:B------:R-:W-:Y:S02]  /*4410*/  @!UP0 UMOV UR5, UR8 ;  /* 0x0000000800058c82 */ /* 0x000fe40008000000 */
[----:B------:R-:W-:Y:S02]  /*4420*/  UIMAD UR14, UR5, UR15, UR14 ;  /* 0x0000000f050e72a4 */ /* 0x000fe4000f8e020e */
[----:B------:R-:W-:Y:S11]  /*4430*/  UIMAD UR13, UR6, UR50, UR13 ;  /* 0x00000032060d72a4 */ /* 0x000ff6000f8e020d */
[----:B------:R-:W-:Y:S01]  /*4440*/  @!UPT UIADD3 URZ, UPT, UPT, URZ, URZ, URZ ;  /* 0x000000fffffff290 */ /* 0x000fe2000fffe0ff */
.L_x_76:
[----:B------:R-:W3:Y:S01]  /*4450*/  @!UP2 LDCU.128 UR8, c[0x0][0xb10] ;  /* 0x00016200ff08a7ac */ /* 0x000ee20008000c00 */
[C---:B----4-:R-:W-:Y:S02]  /*4460*/  ISETP.NE.U32.AND P1, PT, R4.reuse, RZ, PT ;  /* 0x000000ff0400720c */ /* 0x050fe40003f25070 */
[----:B------:R-:W-:Y:S02]  /*4470*/  ISETP.NE.U32.AND P0, PT, R4, RZ, PT ;  /* 0x000000ff0400720c */ /* 0x000fe40003f05070 */
[C---:B------:R-:W-:Y:S02]  /*4480*/  ISETP.NE.AND.EX P1, PT, R5.reuse, RZ, PT, P1 ;  /* 0x000000ff0500720c */ /* 0x040fe40003f25310 */
[----:B------:R-:W-:Y:S01]  /*4490*/  ISETP.NE.AND.EX P0, PT, R5, RZ, PT, P0 ;  /* 0x000000ff0500720c */ /* 0x000fe20003f05300 */
[----:B------:R-:W4:Y:S01]  /*44a0*/  @!UP2 LDCU UR5, c[0x0][0xb0c] ;  /* 0x00016180ff05a7ac */ /* 0x000f220008000800 */
[----:B------:R-:W-:Y:S01]  /*44b0*/  SHF.L.U32 R9, R15, 0x1f, RZ ;  /* 0x0000001f0f097819 */ /* 0x000fe200000006ff */
[----:B------:R-:W-:Y:S02]  /*44c0*/  USHF.L.U32 UR35, UR16, 0x7, URZ ;  /* 0x0000000710237899 */ /* 0x000fe400080006ff */
[----:B------:R-:W-:Y:S02]  /*44d0*/  USHF.L.U32 UR34, UR20, 0x7, URZ ;  /* 0x0000000714227899 */ /* 0x000fe400080006ff */
[----:B---3--:R-:W-:Y:S07]  /*44e0*/  UIMAD.WIDE.U32 UR6, UR14, UR8, URZ ;  /* 0x000000080e0672a5 */ /* 0x008fee000f8e00ff */
[----:B------:R-:W-:Y:S01]  /*44f0*/  @!UP2 UMOV UR4, UR7 ;  /* 0x000000070004ac82 */ /* 0x000fe20008000000 */
[----:B----4-:R-:W-:Y:S02]  /*4500*/  @!UP2 UISETP.NE.AND UP0, UPT, UR5, 0x1, UPT ;  /* 0x000000010500a88c */ /* 0x010fe4000bf05270 */
[----:B------:R-:W-:Y:S02]  /*4510*/  @!UP2 USHF.R.U32.HI UR4, URZ, UR9, UR4 ;  /* 0x00000009ff04a299 */ /* 0x000fe40008011604 */
[----:B------:R-:W-:Y:S02]  /*4520*/  UIMAD.WIDE.U32 UR6, UR13, UR11, URZ ;  /* 0x0000000b0d0672a5 */ /* 0x000fe4000f8e00ff */
[----:B------:R-:W-:Y:S02]  /*4530*/  @!UP2 USEL UR8, UR14, UR4, !UP0 ;  /* 0x000000040e08a287 */ /* 0x000fe4000c000000 */
[----:B------:R-:W-:Y:S03]  /*4540*/  @!UP2 UISETP.NE.AND UP0, UPT, UR10, 0x1, UPT ;  /* 0x000000010a00a88c */ /* 0x000fe6000bf05270 */
[----:B------:R-:W-:Y:S02]  /*4550*/  @!UP2 UMOV UR6, UR7 ;  /* 0x000000070006ac82 */ /* 0x000fe40008000000 */
[----:B------:R-:W3:Y:S02]  /*4560*/  @!UP2 LDCU UR4, c[0x0][0xb20] ;  /* 0x00016400ff04a7ac */ /* 0x000ee40008000800 */
[----:B---3--:R-:W-:Y:S04]  /*4570*/  @!UP2 USHF.R.U32.HI UR6, URZ, UR4, UR6 ;  /* 0x00000004ff06a299 */ /* 0x008fe80008011606 */
[----:B------:R-:W-:Y:S04]  /*4580*/  @!UP2 USEL UR6, UR13, UR6, !UP0 ;  /* 0x000000060d06a287 */ /* 0x000fe8000c000000 */
[----:B------:R-:W-:Y:S02]  /*4590*/  @!UP2 UIADD3 UR4, UPT, UPT, -UR8, UR6, URZ ;  /* 0x000000060804a290 */ /* 0x000fe4000fffe1ff */
[----:B------:R-:W-:Y:S02]  /*45a0*/  @!UP2 UIADD3 UR6, UPT, UPT, UR8, -UR6, URZ ;  /* 0x800000060806a290 */ /* 0x000fe4000fffe0ff */
[----:B------:R-:W-:Y:S02]  /*45b0*/  @!UP2 UIMAD UR14, UR4, UR5, UR14 ;  /* 0x00000005040ea2a4 */ /* 0x000fe4000f8e020e */
[----:B------:R-:W-:Y:S01]  /*45c0*/  @!UP2 UIMAD UR13, UR6, UR10, UR13 ;  /* 0x0000000a060da2a4 */ /* 0x000fe2000f8e020d */
[----:B------:R-:W-:Y:S11]  /*45d0*/  BRA.U UP3, `(.L_x_77) ;  /* 0x0000000103107547 */ /* 0x000ff6000b800000 */
[----:B--2---:R-:W-:Y:S04]  /*45e0*/  MOV R0, UR43 ;  /* 0x0000002b00007c02 */ /* 0x004fe80008000f00 */
[----:B------:R-:W-:Y:S04]  /*45f0*/  SHF.L.U32 R11, R0, 0x1f, RZ ;  /* 0x0000001f000b7819 */ /* 0x000fe800000006ff */
[----:B------:R-:W2:Y:S02]  /*4600*/  SYNCS.PHASECHK.TRANS64.TRYWAIT P2, [UR21+0x88], R11 ;  /* 0x0000880bff0075a7 */ /* 0x000ea40008041115 */
[----:B--2---:R-:W-:Y:S05]  /*4610*/  @!P2 BRA `(.L_x_78) ;  /* 0x000000540020a947 */ /* 0x004fea0003800000 */
.L_x_77:
[----:B------:R-:W-:Y:S05]  /*4620*/  @!P1 BRA `(.L_x_79) ;  /* 0x0000000000309947 */ /* 0x000fea0003800000 */
[----:B------:R-:W-:Y:S01]  /*4630*/  ISETP.NE.U32.AND P1, PT, R2, RZ, PT ;  /* 0x000000ff0200720c */ /* 0x000fe20003f25070 */
[----:B------:R-:W3:Y:S01]  /*4640*/  LDCU.64 UR4, c[0x0][0x358] ;  /* 0x00006b00ff0477ac */ /* 0x000ee20008000a00 */
[----:B------:R-:W-:Y:S02]  /*4650*/  IMAD.MOV.U32 R80, RZ, RZ, 0x1 ;  /* 0x00000001ff507424 */ /* 0x000fe400078e00ff */
[----:B------:R-:W-:Y:S11]  /*4660*/  ISETP.NE.AND.EX P1, PT, R3, RZ, PT, P1 ;  /* 0x000000ff0300720c */ /* 0x000ff60003f25310 */
[----:B------:R-:W-:Y:S02]  /*4670*/  @!UPT UIADD3 URZ, UPT, UPT, URZ, URZ, URZ ;  /* 0x000000fffffff290 */ /* 0x000fe4000fffe0ff */
[----:B--2---:R-:W2:Y:S01]  /*4680*/  @P1 LDC.64 R10, c[0x0][0x888] ;  /* 0x00022200ff0a1b82 */ /* 0x004ea20000000a00 */
[----:B------:R-:W-:Y:S04]  /*4690*/  @P1 IMAD R0, R4, UR36, RZ ;  /* 0x0000002404001c24 */ /* 0x000fe8000f8e02ff */
[----:B--2---:R-:W-:Y:S04]  /*46a0*/  @P1 IMAD.WIDE R10, R0, 0x4, R10 ;  /* 0x00000004000a1825 */ /* 0x004fe800078e020a */
[----:B------:R-:W-:Y:S01]  /*46b0*/  HFMA2 R0, -RZ, RZ, 0, 5.9604644775390625e-08 ;  /* 0x00000001ff007431 */ /* 0x000fe200000001ff */
[----:B---3-5:R3:W5:Y:S04]  /*46c0*/  @P1 LDG.E R41, desc[UR4][R10.64] ;  /* 0x000000040a291981 */ /* 0x028768000c1e1900 */
[----:B------:R-:W-:Y:S01]  /*46d0*/  @!P1 PRMT R80, R0, 0x7610, R80 ;  /* 0x0000761000509816 */ /* 0x000fe20000000050 */
[----:B---3--:R-:W4:Y:S06]  /*46e0*/  @!P1 LDC R41, c[0x0][0x880] ;  /* 0x00022000ff299b82 */ /* 0x008f2c0000000800 */
.L_x_79:
[----:B----45:R-:W-:Y:S01]  /*46f0*/  @!P0 FSETP.EQ.AND P1, PT, R41, RZ, PT ;  /* 0x000000ff2900820b */ /* 0x030fe20003f22000 */
[----:B------:R-:W-:Y:S01]  /*4700*/  @!UPT UIADD3 URZ, UPT, UPT, URZ, URZ, URZ ;  /* 0x000000fffffff290 */ /* 0x000fe2000fffe0ff */
[----:B------:R-:W-:Y:S11]  /*4710*/  @!P0 BRA `(.L_x_80) ;  /* 0x0000000000188947 */ /* 0x000ff60003800000 */
[----:B------:R-:W-:Y:S02]  /*4720*/  LOP3.LUT P0, RZ, R80, 0xff, RZ, 0xc0, !PT ;  /* 0x000000ff50ff7812 */ /* 0x000fe4000780c0ff */
[----:B------:R-:W-:Y:S04]  /*4730*/  ISETP.NE.U32.AND P1, PT, R2, RZ, PT ;  /* 0x000000ff0200720c */ /* 0x000fe80003f25070 */
[----:B------:R-:W-:Y:S04]  /*4740*/  ISETP.NE.AND.EX P1, PT, R3, RZ, PT, P1 ;  /* 0x000000ff0300720c */ /* 0x000fe80003f25310 */
[----:B------:R-:W-:Y:S03]  /*4750*/  PLOP3.LUT P1, PT, P1, PT, PT, 0x8, 0x80 ;  /* 0x000000000080781c */ /* 0x000fe60000f2e170 */
[----:B------:R-:W-:Y:S11]  /*4760*/  @P0 FSETP.EQ.AND P1, PT, R41, RZ, PT ;  /* 0x000000ff2900020b */ /* 0x000ff60003f22000 */
[----:B------:R-:W-:Y:S02]  /*4770*/  @!UPT UIADD3 URZ, UPT, UPT, URZ, URZ, URZ ;  /* 0x000000fffffff290 */ /* 0x000fe4000fffe0ff */
.L_x_80:
[----:B------:R-:W3:Y:S01]  /*4780*/  SYNCS.PHASECHK.TRANS64.TRYWAIT P2, [UR21+0x60], R9 ;  /* 0x00006009ff0075a7 */ /* 0x000ee20008041115 */
[----:B------:R-:W-:Y:S04]  /*4790*/  ELECT P0, URZ, PT ;  /* 0x0000000000ff782f */ /* 0x000fe80003800000 */
[----:B------:R-:W-:Y:S11]  /*47a0*/  PLOP3.LUT P1, PT, P1, P0, PT, 0xf2, 0x2f ;  /* 0x00000000002f781c */ /* 0x000ff60000f21e72 */
[----:B------:R-:W-:Y:S02]  /*47b0*/  @!UPT UIADD3 URZ, UPT, UPT, URZ, URZ, URZ ;  /* 0x000000fffffff290 */ /* 0x000fe4000fffe0ff */
[----:B------:R-:W-:Y:S05]  /*47c0*/  @!P1 IADD3 R8, P0, PT, R16, 0x580, RZ ;  /* 0x0000058010089810 */ /* 0x000fea0007f1e0ff */
[----:B------:R-:W-:Y:S01]  /*47d0*/  @!P1 IMAD.X R6, RZ, RZ, R17, P0 ;  /* 0x000000ffff069224 */ /* 0x000fe200000e0611 */
[----:B---3--:R-:W-:Y:S07]  /*47e0*/  @!P2 BRA `(.L_x_81) ;  /* 0x0000005000c4a947 */ /* 0x008fee0003800000 */
.L_x_168:
[----:B------:R-:W-:Y:S01]  /*47f0*/  @!P1 R2UR UR5, R8 ;  /* 0x00000000080592ca */ /* 0x000fe200000e0000 */
[----:B------:R-:W-:Y:S01]  /*4800*/  VOTEU.ALL UP0, P1 ;  /* 0x0000000000ff7886 */ /* 0x000fe20000800000 */
[----:B------:R-:W-:Y:S01]  /*4810*/  @!P1 R2UR UR4, R6 ;  /* 0x00000000060492ca */ /* 0x000fe200000e0000 */
[----:B--2---:R-:W-:Y:S01]  /*4820*/  @!P1 IMAD.MOV.U32 R0, RZ, RZ, 0x2000 ;  /* 0x00002000ff009424 */ /* 0x004fe200078e00ff */
[----:B------:R-:W-:Y:S01]  /*4830*/  UMOV UR8, 0x0 ;  /* 0x0000000000087882 */ /* 0x000fe20000000000 */
[----:B------:R-:W-:Y:S01]  /*4840*/  UMOV UR9, 0x10000000 ;  /* 0x1000000000097882 */ /* 0x000fe20000000000 */
[----:B------:R-:W-:Y:S01]  /*4850*/  @!UP0 UIADD3 UR32, UPT, UPT, UR21, 0x200, URZ ;  /* 0x0000020015208890 */ /* 0x000fe2000fffe0ff */
[----:B------:R-:W-:Y:S01]  /*4860*/  @!P1 IADD3 R8, P0, PT, R16, 0x580, RZ ;  /* 0x0000058010089810 */ /* 0x000fe20007f1e0ff */
[----:B------:R-:W-:Y:S01]  /*4870*/  VOTEU.ALL UP0, P1 ;  /* 0x0000000000ff7886 */ /* 0x000fe20000800000 */
[----:B------:R-:W-:Y:S03]  /*4880*/  UPRMT UR6, UR47, 0x654, UR33 ;  /* 0x000006542f067896 */ /* 0x000fe60008000021 */
[----:B------:R-:W-:Y:S02]  /*4890*/  @!P1 IMAD.X R6, RZ, RZ, R17, P0 ;  /* 0x000000ffff069224 */ /* 0x000fe400000e0611 */
[----:B------:R-:W-:Y:S02]  /*48a0*/  IMAD.U32 R10, RZ, RZ, UR5 ;  /* 0x00000005ff0a7e24 */ /* 0x000fe4000f8e00ff */
[----:B------:R-:W-:Y:S03]  /*48b0*/  IMAD.U32 R11, RZ, RZ, UR4 ;  /* 0x00000004ff0b7e24 */ /* 0x000fe6000f8e00ff */
[----:B------:R-:W-:Y:S02]  /*48c0*/  @!P1 R2UR UR4, R10 ;  /* 0x000000000a0492ca */ /* 0x000fe400000e0000 */
[----:B------:R-:W-:Y:S11]  /*48d0*/  @!P1 R2UR UR5, R11 ;  /* 0x000000000b0592ca */ /* 0x000ff600000e0000 */
[----:B------:R-:W-:Y:S02]  /*48e0*/  @!UPT UIADD3 URZ, UPT, UPT, URZ, URZ, URZ ;  /* 0x000000fffffff290 */ /* 0x000fe4000fffe0ff */
[----:B------:R2:W-:Y:S01]  /*48f0*/  @!UP0 UTMALDG.3D [UR32], [UR4], desc[UR8] ;  /* 0x00000820040085b4 */ /* 0x0005e20008011000 */
[----:B------:R2:W-:Y:S01]  /*4900*/  @!P1 SYNCS.ARRIVE.TRANS64.RED.A0TR RZ, [UR21+0x40], R0 ;  /* 0x00004000ffff99a7 */ /* 0x0005e20008300415 */
[----:B------:R-:W-:Y:S01]  /*4910*/  SYNCS.ARRIVE.TRANS64.RED.A1T0 RZ, [UR6], RZ ;  /* 0x000000ffffff79a7 */ /* 0x000fe20008100406 */
[----:B------:R-:W3:Y:S02]  /*4920*/  SYNCS.PHASECHK.TRANS64.TRYWAIT P2, [UR21+0x68], R9 ;  /* 0x00006809ff0075a7 */ /* 0x000ee40008041115 */
[----:B--23--:R-:W-:Y:S05]  /*4930*/  @!P2 BRA `(.L_x_82) ;  /* 0x000000500088a947 */ /* 0x00cfea0003800000 */
.L_x_170:
        /* <DEDUP_REMOVED lines=8> */
[----:B------:R-:W-:Y:S01]  /*49c0*/  @!UP0 UIADD3 UR24, UPT, UPT, UR21, 0x2200, URZ ;  /* 0x0000220015188890 */ /* 0x000fe2000fffe0ff */
[----:B------:R-:W-:Y:S01]  /*49d0*/  VOTEU.ALL UP0, P1 ;  /* 0x0000000000ff7886 */ /* 0x000fe20000800000 */
[----:B------:R-:W-:Y:S01]  /*49e0*/  UMOV UR27, UR35 ;  /* 0x00000023001b7c82 */ /* 0x000fe20008000000 */
[----:B------:R-:W-:Y:S02]  /*49f0*/  UMOV UR28, UR36 ;  /* 0x00000024001c7c82 */ /* 0x000fe40008000000 */
[----:B------:R-:W-:Y:S01]  /*4a00*/  IMAD.U32 R10, RZ, RZ, UR5 ;  /* 0x00000005ff0a7e24 */ /* 0x000fe2000f8e00ff */
[----:B------:R-:W-:Y:S01]  /*4a10*/  UPRMT UR6, UR47, 0x654, UR25 ;  /* 0x000006542f067896 */ /* 0x000fe20008000019 */
[----:B------:R-:W-:Y:S02]  /*4a20*/  IMAD.U32 R11, RZ, RZ, UR4 ;  /* 0x00000004ff0b7e24 */ /* 0x000fe4000f8e00ff */
[----:B------:R-:W-:Y:S01]  /*4a30*/  @!P1 IMAD.X R6, RZ, RZ, R17, P0 ;  /* 0x000000ffff069224 */ /* 0x000fe200000e0611 */
        /* <DEDUP_REMOVED lines=8> */
.L_x_172:
[----:B------:R-:W-:Y:S01]  /*4ac0*/  @!P1 R2UR UR5, R8 ;  /* 0x00000000080592ca */ /* 0x000fe200000e0000 */
[----:B------:R-:W-:Y:S01]  /*4ad0*/  VOTEU.ALL UP0, P1 ;  /* 0x0000000000ff7886 */ /* 0x000fe20000800000 */
[----:B------:R-:W-:Y:S01]  /*4ae0*/  @!P1 R2UR UR4, R6 ;  /* 0x00000000060492ca */ /* 0x000fe200000e0000 */
[----:B--2---:R-:W-:Y:S01]  /*4af0*/  @!P1 IMAD.MOV.U32 R0, RZ, RZ, 0x2000 ;  /* 0x00002000ff009424 */ /* 0x004fe200078e00ff */
[----:B------:R-:W-:Y:S01]  /*4b00*/  UMOV UR8, 0x0 ;  /* 0x0000000000087882 */ /* 0x000fe20000000000 */
[----:B------:R-:W-:Y:S01]  /*4b10*/  UMOV UR9, 0x10000000 ;  /* 0x1000000000097882 */ /* 0x000fe20000000000 */
[----:B------:R-:W-:Y:S01]  /*4b20*/  @!UP0 UIADD3 UR18, UPT, UPT, UR34, 0x40, URZ ;  /* 0x0000004022128890 */ /* 0x000fe2000fffe0ff */
[----:B------:R-:W-:Y:S01]  /*4b30*/  VIADD R14, R14, 0x1 ;  /* 0x000000010e0e7836 */ /* 0x000fe20000000000 */
[----:B------:R-:W-:Y:S01]  /*4b40*/  @!UP0 UIADD3 UR16, UPT, UPT, UR21, 0x4200, URZ ;  /* 0x0000420015108890 */ /* 0x000fe2000fffe0ff */
[----:B------:R-:W-:Y:S01]  /*4b50*/  VOTEU.ALL UP0, P1 ;  /* 0x0000000000ff7886 */ /* 0x000fe20000800000 */
[----:B------:R-:W-:Y:S01]  /*4b60*/  UMOV UR19, UR35 ;  /* 0x0000002300137c82 */ /* 0x000fe20008000000 */
[----:B------:R-:W-:Y:S02]  /*4b70*/  UMOV UR20, UR36 ;  /* 0x0000002400147c82 */ /* 0x000fe40008000000 */
[----:B------:R-:W-:Y:S01]  /*4b80*/  IMAD.U32 R10, RZ, RZ, UR5 ;  /* 0x00000005ff0a7e24 */ /* 0x000fe2000f8e00ff */
[----:B------:R-:W-:Y:S01]  /*4b90*/  UPRMT UR6, UR47, 0x654, UR17 ;  /* 0x000006542f067896 */ /* 0x000fe20008000011 */
        /* <DEDUP_REMOVED lines=9> */
.L_x_174:
[----:B------:R-:W-:Y:S01]  /*4c30*/  @!P1 IADD3 R6, P0, PT, R16, 0x580, RZ ;  /* 0x0000058010069810 */ /* 0x000fe20007f1e0ff */
[----:B------:R-:W-:Y:S01]  /*4c40*/  VOTEU.ALL UP0, P1 ;  /* 0x0000000000ff7886 */ /* 0x000fe20000800000 */
[----:B------:R-:W-:Y:S01]  /*4c50*/  UMOV UR6, 0x0 ;  /* 0x0000000000067882 */ /* 0x000fe20000000000 */
[----:B------:R-:W-:Y:S01]  /*4c60*/  UMOV UR7, 0x10000000 ;  /* 0x1000000000077882 */ /* 0x000fe20000000000 */
[----:B------:R-:W-:Y:S01]  /*4c70*/  @!P1 R2UR UR5, R6 ;  /* 0x00000000060592ca */ /* 0x000fe200000e0000 */
[----:B--2---:R-:W-:Y:S01]  /*4c80*/  @!P1 IMAD.X R0, RZ, RZ, R17, P0 ;  /* 0x000000ffff009224 */ /* 0x004fe200000e0611 */
[----:B------:R-:W-:Y:S01]  /*4c90*/  @!UP0 UIADD3 UR10, UPT, UPT, UR34, 0x60, URZ ;  /* 0x00000060220a8890 */ /* 0x000fe2000fffe0ff */
[----:B------:R-:W-:Y:S01]  /*4ca0*/  R2UR UR16, R82 ;  /* 0x00000000521072ca */ /* 0x000fe200000e0000 */
[----:B------:R-:W-:Y:S01]  /*4cb0*/  @!UP0 UIADD3 UR8, UPT, UPT, UR21, 0x6200, URZ ;  /* 0x0000620015088890 */ /* 0x000fe2000fffe0ff */
[----:B------:R-:W-:Y:S01]  /*4cc0*/  ISETP.NE.AND P0, PT, R14, 0x2, PT ;  /* 0x000000020e00780c */ /* 0x000fe20003f05270 */
[----:B------:R-:W-:Y:S01]  /*4cd0*/  @!UP0 UIADD3 UR9, UPT, UPT, UR21, 0x58, URZ ;  /* 0x0000005815098890 */ /* 0x000fe2000fffe0ff */
[----:B------:R-:W-:Y:S01]  /*4ce0*/  @!P1 R2UR UR4, R0 ;  /* 0x00000000000492ca */ /* 0x000fe200000e0000 */
[----:B------:R-:W-:Y:S01]  /*4cf0*/  VOTEU.ALL UP0, P1 ;  /* 0x0000000000ff7886 */ /* 0x000fe20000800000 */
[----:B------:R-:W-:Y:S01]  /*4d00*/  UMOV UR11, UR35 ;  /* 0x00000023000b7c82 */ /* 0x000fe20008000000 */
[----:B------:R-:W-:Y:S01]  /*4d10*/  UMOV UR12, UR36 ;  /* 0x00000024000c7c82 */ /* 0x000fe20008000000 */
[----:B------:R-:W-:Y:S01]  /*4d20*/  SEL R0, RZ, 0x1, P0 ;  /* 0x00000001ff007807 */ /* 0x000fe20000000000 */
[----:B------:R-:W-:Y:S01]  /*4d30*/  UIADD3 UR20, UPT, UPT, UR13, UR63, URZ ;  /* 0x0000003f0d147290 */ /* 0x000fe2000fffe0ff */
[----:B------:R-:W-:Y:S01]  /*4d40*/  IMAD.U32 R8, RZ, RZ, UR5 ;  /* 0x00000005ff087e24 */ /* 0x000fe2000f8e00ff */
[----:B------:R-:W-:Y:S01]  /*4d50*/  LOP3.LUT R15, R15, 0x1, RZ, 0x3c, !PT ;  /* 0x000000010f0f7812 */ /* 0x000fe200078e3cff */
[----:B------:R-:W-:Y:S01]  /*4d60*/  UPLOP3.LUT UP3, UPT, UPT, UPT, UPT, 0x80, 0x8 ;  /* 0x000000000008789c */ /* 0x000fe20003f6f070 */
[----:B------:R-:W-:Y:S01]  /*4d70*/  LOP3.LUT R13, R13, R0, RZ, 0x3c, !PT ;  /* 0x000000000d0d7212 */ /* 0x000fe200078e3cff */
[----:B------:R-:W-:Y:S01]  /*4d80*/  UIADD3 UR16, UPT, UPT, UR14, UR16, URZ ;  /* 0x000000100e107290 */ /* 0x000fe2000fffe0ff */
[----:B------:R-:W-:Y:S01]  /*4d90*/  SEL R14, R14, RZ, P0 ;  /* 0x000000ff0e0e7207 */ /* 0x000fe20000000000 */
[----:B------:R-:W-:Y:S01]  /*4da0*/  UMOV UR36, UR29 ;  /* 0x0000001d00247c82 */ /* 0x000fe20008000000 */
[----:B------:R-:W-:Y:S01]  /*4db0*/  IMAD.U32 R9, RZ, RZ, UR4 ;  /* 0x00000004ff097e24 */ /* 0x000fe2000f8e00ff */
[----:B------:R-:W-:Y:S04]  /*4dc0*/  @!P1 R2UR UR4, R8 ;  /* 0x00000000080492ca */ /* 0x000fe800000e0000 */
[----:B------:R-:W-:Y:S11]  /*4dd0*/  @!P1 R2UR UR5, R9 ;  /* 0x00000000090592ca */ /* 0x000ff600000e0000 */
[----:B------:R-:W-:Y:S02]  /*4de0*/  @!UPT UIADD3 URZ, UPT, UPT, URZ, URZ, URZ ;  /* 0x000000fffffff290 */ /* 0x000fe4000fffe0ff */
[----:B------:R2:W-:Y:S01]  /*4df0*/  @!UP0 UTMALDG.3D [UR8], [UR4], desc[UR6] ;  /* 0x00000608040085b4 */ /* 0x0005e20008011000 */
[----:B------:R2:W-:Y:S01]  /*4e00*/  @!P1 SYNCS.ARRIVE.TRANS64.RED.A0TR RZ, [UR21+0x58], R7 ;  /* 0x00005807ffff99a7 */ /* 0x0005e20008300415 */
[----:B------:R-:W-:Y:S01]  /*4e10*/  SYNCS.ARRIVE.TRANS64.RED.A1T0 RZ, [UR37], RZ ;  /* 0x000000ffffff79a7 */ /* 0x000fe20008100425 */
[----:B------:R-:W-:Y:S05]  /*4e20*/  BRA.U UP1, `(.L_x_85) ;  /* 0xfffffff101687547 */ /* 0x000fea000b83ffff */
[----:B------:R-:W-:-:S04]  /*4e30*/  SHF.L.U32 R3, R15, 0x1f, RZ ;  /* 0x0000001f0f037819 */ /* 0x000fc800000006ff */
[----:B------:R-:W3:Y:S02]  /*4e40*/  SYNCS.PHASECHK.TRANS64.TRYWAIT P0, [UR21+0x60], R3 ;  /* 0x00006003ff0075a7 */ /* 0x000ee40008001115 */
[----:B---3--:R-:W-:Y:S05]  /*4e50*/  @!P0 BRA `(.L_x_86) ;  /* 0x0000004c00888947 */ /* 0x008fea0003800000 */
.L_x_176:
[----:B------:R-:W4:Y:S02]  /*4e60*/  SYNCS.PHASECHK.TRANS64.TRYWAIT P0, [UR21+0x68], R3 ;  /* 0x00006803ff0075a7 */ /* 0x000f240008001115 */
[----:B----4-:R-:W-:Y:S05]  /*4e70*/  @!P0 BRA `(.L_x_87) ;  /* 0x0000004c00988947 */ /* 0x010fea0003800000 */
.L_x_178:
[----:B------:R-:W4:Y:S02]  /*4e80*/  SYNCS.PHASECHK.TRANS64.TRYWAIT P0, [UR21+0x70], R3 ;  /* 0x00007003ff0075a7 */ /* 0x000f240008001115 */
[----:B----4-:R-:W-:Y:S05]  /*4e90*/  @!P0 BRA `(.L_x_88) ;  /* 0x0000004c00a88947 */ /* 0x010fea0003800000 */
.L_x_180:
[----:B---3--:R-:W-:-:S07]  /*4ea0*/  MOV R0, UR21 ;  /* 0x0000001500007c02 */ /* 0x008fce0008000f00 */
.L_x_89:
[----:B---3--:R-:W-:-:S04]  /*4eb0*/  SHF.L.U32 R3, R15, 0x1f, RZ ;  /* 0x0000001f0f037819 */ /* 0x008fc800000006ff */
[----:B------:R3:W4:Y:S03]  /*4ec0*/  SYNCS.PHASECHK.TRANS64.TRYWAIT P0, [R0+URZ+0x78], R3 ;  /* 0x00007803000075a7 */ /* 0x00072600080011ff */
[----:B----4-:R-:W-:Y:S05]  /*4ed0*/  @!P0 NANOSLEEP.SYNCS 0x989680 ;  /* 0x009896800000895d */ /* 0x010fea0003900000 */
[----:B------:R-:W4:Y:S02]  /*4ee0*/  @!P0 SYNCS.PHASECHK.TRANS64 P0, [R0+URZ+0x78], R3 ;  /* 0x00007803000085a7 */ /* 0x000f2400080010ff */
[----:B-12-4-:R-:W-:Y:S05]  /*4ef0*/  @P0 EXIT ;  /* 0x000000000000094d */ /* 0x016fea0003800000 */
[----:B------:R-:W-:Y:S05]  /*4f00*/  BRA `(.L_x_89) ;  /* 0xfffffffc00e87947 */ /* 0x000fea000383ffff */
.L_x_74:
[----:B------:R-:W-:-:S06]  /*4f10*/  UISETP.GE.AND UP0, UPT, UR17, 0x4, UPT ;  /* 0x000000041100788c */ /* 0x000fcc000bf06270 */
[----:B------:R-:W-:-:S13]  /*4f20*/  PLOP3.LUT P0, PT, PT, PT, UP0, 0x80, 0x8 ;  /* 0x000000000008781c */ /* 0x000fda0003f0f008 */
[----:B------:R-:W-:Y:S05]  /*4f30*/  @!P0 EXIT ;  /* 0x000000000000894d */ /* 0x000fea0003800000 */
[----:B------:R-:W-:Y:S01]  /*4f40*/  BAR.SYNC.DEFER_BLOCKING 0x6, 0xa0 ;  /* 0x0182800000007b1d */ /* 0x000fe20000010000 */
[C---:B------:R-:W-:Y:S01]  /*4f50*/  IMAD.SHL.U32 R2, R94.reuse, 0x20, RZ ;  /* 0x000000205e027824 */ /* 0x040fe200078e00ff */
[C---:B------:R-:W-:Y:S01]  /*4f60*/  SHF.L.U32 R37, R94.reuse, 0x10, RZ ;  /* 0x000000105e257819 */ /* 0x040fe200000006ff */
[C---:B------:R-:W-:Y:S01]  /*4f70*/  IMAD.SHL.U32 R93, R94.reuse, 0x4, RZ ;  /* 0x000000045e5d7824 */ /* 0x040fe200078e00ff */
[----:B------:R-:W-:Y:S01]  /*4f80*/  LOP3.LUT R95, R94, 0x60, RZ, 0xc0, !PT ;  /* 0x000000605e5f7812 */ /* 0x000fe200078ec0ff */
[----:B------:R-:W-:Y:S01]  /*4f90*/  HFMA2 R86, -RZ, RZ, 0, 0 ;  /* 0x00000000ff567431 */ /* 0x000fe200000001ff */
[----:B------:R-:W-:Y:S02]  /*4fa0*/  UMOV UR44, 0x400 ;  /* 0x00000400002c7882 */ /* 0x000fe40000000000 */
[----:B------:R-:W1:Y:S01]  /*4fb0*/  LDC.64 R78, c[0x0][0x8b0] ;  /* 0x00022c00ff4e7b82 */ /* 0x000e620000000a00 */
[----:B------:R-:W-:Y:S01]  /*4fc0*/  ULEA UR44, UR47, UR44, 0x18 ;  /* 0x0000002c2f2c7291 */ /* 0x000fe2000f8ec0ff */
[----:B------:R-:W-:Y:S01]  /*4fd0*/  LOP3.LUT R6, R2, 0xc0, RZ, 0xc0, !PT ;  /* 0x000000c002067812 */ /* 0x000fe200078ec0ff */
[----:B------:R-:W2:Y:S01]  /*4fe0*/  LDCU.64 UR6, c[0x0][0x890] ;  /* 0x00011200ff0677ac */ /* 0x000ea20008000a00 */
[----:B------:R-:W-:Y:S01]  /*4ff0*/  LOP3.LUT R92, R94, 0x2, RZ, 0xc0, !PT ;  /* 0x000000025e5c7812 */ /* 0x000fe200078ec0ff */
[----:B------:R-:W-:Y:S01]  /*5000*/  IMAD.MOV.U32 R90, RZ, RZ, 0x1 ;  /* 0x00000001ff5a7424 */ /* 0x000fe200078e00ff */
[----:B------:R-:W-:Y:S01]  /*5010*/  LOP3.LUT R93, R6, 0x18, R93, 0xf8, !PT ;  /* 0x00000018065d7812 */ /* 0x000fe200078ef85d */
[----:B------:R-:W-:Y:S01]  /*5020*/  UIADD3 UR4, UPT, UPT, UR44, 0x200, URZ ;  /* 0x000002002c047890 */ /* 0x000fe2000fffe0ff */
[----:B------:R-:W3:Y:S01]  /*5030*/  LDC.64 R76, c[0x0][0x8a8] ;  /* 0x00022a00ff4c7b82 */ /* 0x000ee20000000a00 */
[----:B------:R-:W-:Y:S01]  /*5040*/  LOP3.LUT R37, R37, 0x600000, RZ, 0xc0, !PT ;  /* 0x0060000025257812 */ /* 0x000fe200078ec0ff */
[----:B------:R-:W-:Y:S01]  /*5050*/  IMAD.MOV.U32 R36, RZ, RZ, RZ ;  /* 0x000000ffff247224 */ /* 0x000fe200078e00ff */
[----:B------:R-:W-:-:S02]  /*5060*/  LOP3.LUT R93, R93, 0xf20, R2, 0xf8, !PT ;  /* 0x00000f205d5d7812 */ /* 0x000fc400078ef802 */
[----:B------:R-:W-:Y:S01]  /*5070*/  CS2R R88, SRZ ;  /* 0x0000000000587805 */ /* 0x000fe2000001ff00 */
[----:B------:R-:W-:Y:S01]  /*5080*/  IMAD.U32 R84, RZ, RZ, UR4 ;  /* 0x00000004ff547e24 */ /* 0x000fe2000f8e00ff */
[----:B------:R-:W-:Y:S01]  /*5090*/  LOP3.LUT R94, R94, 0x4, RZ, 0xc0, !PT ;  /* 0x000000045e5e7812 */ /* 0x000fe200078ec0ff */
[----:B------:R-:W4:Y:S01]  /*50a0*/  LDCU UR60, c[0x0][0x370] ;  /* 0x00006e00ff3c77ac */ /* 0x000f220008000800 */
[----:B------:R-:W4:Y:S02]  /*50b0*/  LDS R0, [UR44+0x140] ;  /* 0x0001402cff007984 */ /* 0x000f240008000800 */
[----:B------:R-:W-:Y:S01]  /*50c0*/  LEA R93, R93, R84, 0x1 ;  /* 0x000000545d5d7211 */ /* 0x000fe200078e08ff */
[----:B------:R-:W1:Y:S01]  /*50d0*/  LDCU UR43, c[0x0][0xb0c] ;  /* 0x00016180ff2b77ac */ /* 0x000e620008000800 */
[----:B--2---:R-:W-:Y:S01]  /*50e0*/  IMAD.U32 R97, RZ, RZ, UR6 ;  /* 0x00000006ff617e24 */ /* 0x004fe2000f8e00ff */
[----:B------:R-:W-:Y:S02]  /*50f0*/  MOV R96, UR7 ;  /* 0x0000000700607c02 */ /* 0x000fe40008000f00 */
[--C-:B------:R-:W-:Y:S01]  /*5100*/  IMAD R92, R92, -0x10, R93.reuse ;  /* 0xfffffff05c5c7824 */ /* 0x100fe200078e025d */
[----:B------:R-:W2:Y:S01]  /*5110*/  LDCU UR39, c[0x0][0xb30] ;  /* 0x00016600ff2777ac */ /* 0x000ea20008000800 */
[----:B------:R-:W-:Y:S01]  /*5120*/  IMAD R91, R94, -0x10, R93 ;  /* 0xfffffff05e5b7824 */ /* 0x000fe200078e025d */
[----:B------:R-:W1:Y:S01]  /*5130*/  LDCU.64 UR54, c[0x0][0x888] ;  /* 0x00011100ff3677ac */ /* 0x000e620008000a00 */
[----:B------:R-:W1:Y:S01]  /*5140*/  LDCU.64 UR40, c[0x0][0xb28] ;  /* 0x00016500ff2877ac */ /* 0x000e620008000a00 */
[----:B------:R-:W1:Y:S01]  /*5150*/  LDCU.128 UR56, c[0x0][0xb10] ;  /* 0x00016200ff3877ac */ /* 0x000e620008000c00 */
[----:B------:R-:W1:Y:S01]  /*5160*/  LDCU UR53, c[0x0][0x374] ;  /* 0x00006e80ff3577ac */ /* 0x000e620008000800 */
[----:B------:R-:W-:Y:S01]  /*5170*/  UMOV UR52, URZ ;  /* 0x000000ff00347c82 */ /* 0x000fe20008000000 */
[----:B------:R-:W-:Y:S01]  /*5180*/  UMOV UR46, URZ ;  /* 0x000000ff002e7c82 */ /* 0x000fe20008000000 */
[----:B-1234-:R-:W-:-:S07]  /*5190*/  IMAD.IADD R37, R0, 0x1, R37 ;  /* 0x0000000100257824 */ /* 0x01efce00078e0225 */
.L_x_133:
[----:B------:R-:W-:Y:S02]  /*51a0*/  LEA R3, R86, UR44, 0x3 ;  /* 0x0000002c56037c11 */ /* 0x000fe4000f8e18ff */
[----:B------:R-:W-:Y:S02]  /*51b0*/  SHF.L.U32 R0, R88, 0x1f, RZ ;  /* 0x0000001f58007819 */ /* 0x000fe400000006ff */
[----:B------:R-:W-:Y:S02]  /*51c0*/  LEA R5, R86, UR44, 0x4 ;  /* 0x0000002c56057c11 */ /* 0x000fe4000f8e20ff */
[----:B-1----:R-:W1:Y:S02]  /*51d0*/  SYNCS.PHASECHK.TRANS64.TRYWAIT P0, [R3+URZ+0x90], R0 ;  /* 0x00009000030075a7 */ /* 0x002e6400080011ff */
[----:B-12---:R-:W-:Y:S05]  /*51e0*/  @!P0 BRA `(.L_x_90) ;  /* 0x0000004800ec8947 */ /* 0x006fea0003800000 */
.L_x_181:
        /* <DEDUP_REMOVED lines=11> */
[----:B------:R-:W-:Y:S01]  /*52a0*/  PLOP3.LUT P0, PT, PT, PT, UP1, 0x80, 0x8 ;  /* 0x000000000008781c */ /* 0x000fe20003f0f018 */
[----:B------:R-:W-:Y:S11]  /*52b0*/  UP2UR UR62, UPR, URZ, 0x2 ;  /* 0x00000002ff3e7883 */ /* 0x000ff60008000000 */
[----:B------:R-:W-:Y:S01]  /*52c0*/  @!UPT UIADD3 URZ, UPT, UPT, URZ, URZ, URZ ;  /* 0x000000fffffff290 */ /* 0x000fe2000fffe0ff */
[----:B-1----:R-:W-:Y:S02]  /*52d0*/  @P0 SHF.R.U32.HI R0, RZ, 0x10, R5 ;  /* 0x00000010ff000819 */ /* 0x002fe40000011605 */
        /* <DEDUP_REMOVED lines=12> */
[----:B------:R-:W2:Y:S01]  /*53a0*/  LDCU UR12, c[0x0][0xb20] ;  /* 0x00016400ff0c77ac */ /* 0x000ea20008000800 */
[----:B------:R-:W-:Y:S02]  /*53b0*/  UIMAD.WIDE.U32 UR4, UR53, UR59, URZ ;  /* 0x0000003b350472a5 */ /* 0x000fe4000f8e00ff */
[----:B------:R-:W-:Y:S02]  /*53c0*/  UIMAD.WIDE.U32 UR6, UR60, UR56, URZ ;  /* 0x000000383c0672a5 */ /* 0x000fe4000f8e00ff */
[----:B------:R-:W-:Y:S02]  /*53d0*/  UISETP.NE.AND UP0, UPT, UR58, 0x1, UPT ;  /* 0x000000013a00788c */ /* 0x000fe4000bf05270 */
[----:B------:R-:W-:Y:S02]  /*53e0*/  UIMAD.WIDE.U32 UR8, UR37, UR59, URZ ;  /* 0x0000003b250872a5 */ /* 0x000fe4000f8e00ff */
[----:B------:R-:W-:Y:S02]  /*53f0*/  UIMAD.WIDE.U32 UR10, UR38, UR56, URZ ;  /* 0x00000038260a72a5 */ /* 0x000fe4000f8e00ff */
[----:B------:R-:W-:Y:S02]  /*5400*/  UISETP.NE.AND UP1, UPT, UR43, 0x1, UPT ;  /* 0x000000012b00788c */ /* 0x000fe4000bf25270 */
[----:B------:R-:W-:Y:S01]  /*5410*/  UISETP.NE.AND UP2, UPT, UR42, 0x1, UPT ;  /* 0x000000012a00788c */ /* 0x000fe2000bf45270 */
[----:B------:R-:W-:Y:S02]  /*5420*/  UMOV UR4, UR5 ;  /* 0x0000000500047c82 */ /* 0x000fe40008000000 */
[----:B--2---:R-:W-:Y:S03]  /*5430*/  USHF.R.U32.HI UR5, URZ, UR12, UR4 ;  /* 0x0000000cff057299 */ /* 0x004fe60008011604 */
[----:B------:R-:W-:Y:S02]  /*5440*/  UMOV UR4, UR7 ;  /* 0x0000000700047c82 */ /* 0x000fe40008000000 */
[----:B------:R-:W-:Y:S02]  /*5450*/  USHF.R.U32.HI UR7, URZ, UR57, UR4 ;  /* 0x00000039ff077299 */ /* 0x000fe40008011604 */
[----:B------:R-:W-:Y:S02]  /*5460*/  USEL UR4, UR53, UR5, !UP0 ;  /* 0x0000000535047287 */ /* 0x000fe4000c000000 */
[----:B------:R-:W-:Y:S01]  /*5470*/  USEL UR7, UR60, UR7, !UP1 ;  /* 0x000000073c077287 */ /* 0x000fe2000c800000 */
[----:B------:R-:W-:Y:S01]  /*5480*/  UMOV UR5, UR9 ;  /* 0x0000000900057c82 */ /* 0x000fe20008000000 */
[----:B------:R-:W-:Y:S02]  /*5490*/  UIMAD.WIDE.U32 UR8, UR4, UR40, URZ ;  /* 0x00000028040872a5 */ /* 0x000fe4000f8e00ff */
[----:B------:R-:W-:Y:S03]  /*54a0*/  USHF.R.U32.HI UR6, URZ, UR12, UR5 ;  /* 0x0000000cff067299 */ /* 0x000fe60008011605 */
[----:B------:R-:W-:Y:S01]  /*54b0*/  UMOV UR5, UR11 ;  /* 0x0000000b00057c82 */ /* 0x000fe20008000000 */
[----:B------:R-:W-:Y:S02]  /*54c0*/  UIMAD.WIDE.U32 UR10, UR7, UR40, URZ ;  /* 0x00000028070a72a5 */ /* 0x000fe4000f8e00ff */
[----:B------:R-:W-:Y:S02]  /*54d0*/  USHF.R.U32.HI UR12, URZ, UR57, UR5 ;  /* 0x00000039ff0c7299 */ /* 0x000fe40008011605 */
[----:B------:R-:W-:Y:S01]  /*54e0*/  USEL UR6, UR37, UR6, !UP0 ;  /* 0x0000000625067287 */ /* 0x000fe2000c000000 */
[----:B------:R-:W-:Y:S02]  /*54f0*/  UMOV UR5, UR9 ;  /* 0x0000000900057c82 */ /* 0x000fe40008000000 */
[----:B------:R-:W-:Y:S01]  /*5500*/  UMOV UR10, UR11 ;  /* 0x0000000b000a7c82 */ /* 0x000fe20008000000 */
[----:B------:R-:W-:Y:S02]  /*5510*/  @UP2 USHF.R.U32.HI UR4, URZ, UR41, UR5 ;  /* 0x00000029ff042299 */ /* 0x000fe40008011605 */
[----:B------:R-:W-:Y:S02]  /*5520*/  @UP2 USHF.R.U32.HI UR7, URZ, UR41, UR10 ;  /* 0x00000029ff072299 */ /* 0x000fe4000801160a */
[----:B------:R-:W-:Y:S02]  /*5530*/  UIMAD UR4, UR42, UR4, URZ ;  /* 0x000000042a0472a4 */ /* 0x000fe4000f8e02ff */
        /* <DEDUP_REMOVED lines=8> */
[----:B------:R-:W-:Y:S02]  /*55c0*/  USEL UR11, UR6, UR4, !UP2 ;  /* 0x00000004060b7287 */ /* 0x000fe4000d000000 */
[----:B------:R-:W-:Y:S02]  /*55d0*/  UIADD3 UR8, UPT, UPT, -UR5, URZ, URZ ;  /* 0x000000ff05087290 */ /* 0x000fe4000fffe1ff */
[----:B------:R-:W-:Y:S01]  /*55e0*/  UIADD3 UR10, UPT, UPT, -UR11, URZ, URZ ;  /* 0x000000ff0b0a7290 */ /* 0x000fe2000fffe1ff */
[----:B------:R-:W-:Y:S01]  /*55f0*/  @!UP0 UMOV UR4, UR9 ;  /* 0x0000000900048c82 */ /* 0x000fe20008000000 */
[----:B------:R-:W-:Y:S02]  /*5600*/  UIADD3 UR9, UPT, UPT, -UR6, URZ, URZ ;  /* 0x000000ff06097290 */ /* 0x000fe4000fffe1ff */
[----:B------:R-:W-:Y:S02]  /*5610*/  @!UP0 USHF.R.U32.HI UR4, URZ, UR41, UR4 ;  /* 0x00000029ff048299 */ /* 0x000fe40008011604 */
[----:B------:R-:W-:Y:S02]  /*5620*/  UIMAD UR10, UR42, UR10, UR6 ;  /* 0x0000000a2a0a72a4 */ /* 0x000fe4000f8e0206 */
[----:B------:R-:W-:Y:S04]  /*5630*/  @!UP0 USEL UR4, UR5, UR4, !UP2 ;  /* 0x0000000405048287 */ /* 0x000fe8000d000000 */
[----:B------:R-:W-:Y:S02]  /*5640*/  @!UP0 UIMAD UR10, UR7, UR10, UR4 ;  /* 0x0000000a070a82a4 */ /* 0x000fe4000f8e0204 */
[----:B------:R-:W-:Y:S02]  /*5650*/  @!UP0 UIADD3 UR11, UPT, UPT, UR11, -UR4, URZ ;  /* 0x800000040b0b8290 */ /* 0x000fe4000fffe0ff */
[----:B------:R-:W-:Y:S02]  /*5660*/  UIMAD UR7, UR43, UR8, UR38 ;  /* 0x000000082b0772a4 */ /* 0x000fe4000f8e0226 */
[----:B------:R-:W-:Y:S02]  /*5670*/  @!UP0 UIMAD UR6, UR11, UR42, UR5 ;  /* 0x0000002a0b0682a4 */ /* 0x000fe4000f8e0205 */
[----:B------:R-:W-:Y:S01]  /*5680*/  UIMAD UR4, UR58, UR9, UR37 ;  /* 0x000000093a0472a4 */ /* 0x000fe2000f8e0225 */
[----:B------:R-:W-:Y:S02]  /*5690*/  @!UP0 UMOV UR5, UR10 ;  /* 0x0000000a00058c82 */ /* 0x000fe40008000000 */
[----:B------:R-:W-:Y:S02]  /*56a0*/  UIMAD UR38, UR5, UR43, UR7 ;  /* 0x0000002b052672a4 */ /* 0x000fe4000f8e0207 */
[----:B------:R-:W-:Y:S11]  /*56b0*/  UIMAD UR37, UR6, UR58, UR4 ;  /* 0x0000003a062572a4 */ /* 0x000ff6000f8e0204 */
[----:B------:R-:W-:Y:S01]  /*56c0*/  @!UPT UIADD3 URZ, UPT, UPT, URZ, URZ, URZ ;  /* 0x000000fffffff290 */ /* 0x000fe2000fffe0ff */
.L_x_91:
[----:B------:R-:W-:Y:S01]  /*56d0*/  UISETP.NE.AND UP0, UPT, UR39, 0x1, UPT ;  /* 0x000000012700788c */ /* 0x000fe2000bf05270 */
[----:B------:R-:W-:Y:S01]  /*56e0*/  LOP3.LUT P0, RZ, R84, 0x1b0, RZ, 0xc0, !PT ;  /* 0x000001b054ff7812 */ /* 0x000fe2000780c0ff */
[----:B------:R-:W-:Y:S01]  /*56f0*/  USHF.L.U32 UR50, UR16, 0x7, URZ ;  /* 0x0000000710327899 */ /* 0x000fe200080006ff */
[----:B------:R-:W-:Y:S01]  /*5700*/  BSSY.RECONVERGENT B6, `(.L_x_92) ;  /* 0x0000034000067945 */ /* 0x000fe20003800200 */
[----:B------:R-:W-:Y:S01]  /*5710*/  USHF.L.U32 UR49, UR20, 0x7, URZ ;  /* 0x0000000714317899 */ /* 0x000fe200080006ff */
[----:B------:R-:W-:Y:S06]  /*5720*/  IADD3 R86, PT, PT, R86, 0x1, RZ ;  /* 0x0000000156567810 */ /* 0x000fec0007ffe0ff */
[----:B------:R-:W2:Y:S01]  /*5730*/  @!UP0 LDCU.128 UR12, c[0x0][0xb10] ;  /* 0x00016200ff0c87ac */ /* 0x000ea20008000c00 */
[----:B------:R-:W3:Y:S01]  /*5740*/  @!UP0 LDCU UR5, c[0x0][0xb0c] ;  /* 0x00016180ff0587ac */ /* 0x000ee20008000800 */
[----:B------:R-:W4:Y:S01]  /*5750*/  @!UP0 LDCU UR10, c[0x0][0xb20] ;  /* 0x00016400ff0a87ac */ /* 0x000f220008000800 */
[----:B--2---:R-:W-:Y:S02]  /*5760*/  UIMAD.WIDE.U32 UR8, UR38, UR12, URZ ;  /* 0x0000000c260872a5 */ /* 0x004fe4000f8e00ff */
[----:B------:R-:W-:Y:S02]  /*5770*/  UIMAD.WIDE.U32 UR6, UR37, UR15, URZ ;  /* 0x0000000f250672a5 */ /* 0x000fe4000f8e00ff */
[----:B------:R-:W-:Y:S03]  /*5780*/  @!UP0 UISETP.NE.AND UP1, UPT, UR14, 0x1, UPT ;  /* 0x000000010e00888c */ /* 0x000fe6000bf25270 */
[----:B------:R-:W-:Y:S01]  /*5790*/  @!UP0 UMOV UR4, UR9 ;  /* 0x0000000900048c82 */ /* 0x000fe20008000000 */
[----:B---3--:R-:W-:Y:S02]  /*57a0*/  @!UP0 UISETP.NE.AND UP2, UPT, UR5, 0x1, UPT ;  /* 0x000000010500888c */ /* 0x008fe4000bf45270 */
[----:B------:R-:W-:Y:S01]  /*57b0*/  @!UP0 USHF.R.U32.HI UR4, URZ, UR13, UR4 ;  /* 0x0000000dff048299 */ /* 0x000fe20008011604 */
[----:B------:R-:W-:Y:S02]  /*57c0*/  @!UP0 UMOV UR6, UR7 ;  /* 0x0000000700068c82 */ /* 0x000fe40008000000 */
[----:B----4-:R-:W-:Y:S02]  /*57d0*/  @!UP0 USHF.R.U32.HI UR6, URZ, UR10, UR6 ;  /* 0x0000000aff068299 */ /* 0x010fe40008011606 */
[----:B------:R-:W-:Y:S02]  /*57e0*/  @!UP0 USEL UR7, UR38, UR4, !UP2 ;  /* 0x0000000426078287 */ /* 0x000fe4000d000000 */
[----:B------:R-:W-:Y:S04]  /*57f0*/  @!UP0 USEL UR6, UR37, UR6, !UP1 ;  /* 0x0000000625068287 */ /* 0x000fe8000c800000 */
[----:B------:R-:W-:Y:S02]  /*5800*/  @!UP0 UIADD3 UR4, UPT, UPT, -UR7, UR6, URZ ;  /* 0x0000000607048290 */ /* 0x000fe4000fffe1ff */
[----:B------:R-:W-:Y:S02]  /*5810*/  @!UP0 UIADD3 UR6, UPT, UPT, UR7, -UR6, URZ ;  /* 0x8000000607068290 */ /* 0x000fe4000fffe0ff */
[----:B------:R-:W-:Y:S02]  /*5820*/  @!UP0 UIMAD UR38, UR4, UR5, UR38 ;  /* 0x00000005042682a4 */ /* 0x000fe4000f8e0226 */
[----:B------:R-:W-:Y:S01]  /*5830*/  @!UP0 UIMAD UR37, UR6, UR14, UR37 ;  /* 0x0000000e062582a4 */ /* 0x000fe2000f8e0225 */
[----:B------:R-:W-:Y:S11]  /*5840*/  @!P0 BRA `(.L_x_93) ;  /* 0x00000000007c8947 */ /* 0x000ff60003800000 */
[----:B------:R-:W2:Y:S01]  /*5850*/  LDCU.64 UR8, c[0x4][0x80] ;  /* 0x01001000ff0877ac */ /* 0x000ea20008000a00 */
[----:B------:R-:W-:Y:S01]  /*5860*/  MOV R2, 0x0 ;  /* 0x0000000000027802 */ /* 0x000fe20000000f00 */
[----:B------:R-:W-:Y:S02]  /*5870*/  HFMA2 R12, -RZ, RZ, 0, 5.9604644775390625e-08 ;  /* 0x00000001ff0c7431 */ /* 0x000fe400000001ff */
[----:B------:R-:W-:Y:S01]  /*5880*/  IMAD.MOV.U32 R8, RZ, RZ, 0x70 ;  /* 0x00000070ff087424 */ /* 0x000fe200078e00ff */
[----:B------:R3:W4:Y:S01]  /*5890*/  LDC.64 R14, c[0x4][R2] ;  /* 0x01000000020e7b82 */ /* 0x0007220000000a00 */
[----:B------:R-:W1:Y:S01]  /*58a0*/  LDCU.64 UR6, c[0x4][0x88] ;  /* 0x01001100ff0677ac */ /* 0x000e620008000a00 */
[----:B------:R-:W-:Y:S01]  /*58b0*/  IMAD.MOV.U32 R13, RZ, RZ, RZ ;  /* 0x000000ffff0d7224 */ /* 0x000fe200078e00ff */
[----:B------:R-:W1:Y:S01]  /*58c0*/  LDCU.64 UR4, c[0x4][0x8] ;  /* 0x01000100ff0477ac */ /* 0x000e620008000a00 */
[----:B--2---:R-:W-:Y:S01]  /*58d0*/  MOV R5, UR9 ;  /* 0x0000000900057c02 */ /* 0x004fe20008000f00 */
[----:B------:R-:W-:Y:S01]  /*58e0*/  IMAD.U32 R4, RZ, RZ, UR8 ;  /* 0x00000008ff047e24 */ /* 0x000fe2000f8e00ff */
[----:B-1----:R-:W-:Y:S01]  /*58f0*/  MOV R7, UR7 ;  /* 0x0000000700077c02 */ /* 0x002fe20008000f00 */
[----:B------:R-:W-:Y:S01]  /*5900*/  IMAD.U32 R6, RZ, RZ, UR6 ;  /* 0x00000006ff067e24 */ /* 0x000fe2000f8e00ff */
[----:B------:R-:W-:Y:S01]  /*5910*/  MOV R11, UR5 ;  /* 0x00000005000b7c02 */ /* 0x000fe20008000f00 */
[----:B------:R-:W-:Y:S02]  /*5920*/  IMAD.U32 R10, RZ, RZ, UR4 ;  /* 0x00000004ff0a7e24 */ /* 0x000fe4000f8e00ff */
[----:B------:R-:W-:Y:S07]  /*5930*/  LEPC R20, `(.L_x_94) ;  /* 0x000000001014794e */ /* 0x000fee0000000000 */
[----:B---345:R-:W-:Y:S05]  /*5940*/  CALL.ABS.NOINC R14 ;  /* 0x000000000e007343 */ /* 0x038fea0003c00000 */
.L_x_94:
[----:B------:R-:W1:Y:S01]  /*5950*/  LDCU.64 UR8, c[0x4][0x80] ;  /* 0x01001000ff0877ac */ /* 0x000e620008000a00 */
[----:B------:R-:W2:Y:S01]  /*5960*/  LDC.64 R2, c[0x4][R2] ;  /* 0x0100000002027b82 */ /* 0x000ea20000000a00 */
[----:B------:R-:W-:Y:S02]  /*5970*/  HFMA2 R12, -RZ, RZ, 0, 5.9604644775390625e-08 ;  /* 0x00000001ff0c7431 */ /* 0x000fe400000001ff */
[----:B------:R-:W-:Y:S02]  /*5980*/  IMAD.MOV.U32 R8, RZ, RZ, 0x70 ;  /* 0x00000070ff087424 */ /* 0x000fe400078e00ff */
[----:B------:R-:W-:Y:S01]  /*5990*/  IMAD.MOV.U32 R13, RZ, RZ, RZ ;  /* 0x000000ffff0d7224 */ /* 0x000fe200078e00ff */
[----:B------:R-:W3:Y:S01]  /*59a0*/  LDCU.64 UR6, c[0x4][0x88] ;  /* 0x01001100ff0677ac */ /* 0x000ee20008000a00 */
[----:B------:R-:W4:Y:S01]  /*59b0*/  LDCU.64 UR4, c[0x4][0x8] ;  /* 0x01000100ff0477ac */ /* 0x000f220008000a00 */
[----:B-1----:R-:W-:Y:S02]  /*59c0*/  MOV R4, UR8 ;  /* 0x0000000800047c02 */ /* 0x002fe40008000f00 */
[----:B------:R-:W-:Y:S02]  /*59d0*/  MOV R5, UR9 ;  /* 0x0000000900057c02 */ /* 0x000fe40008000f00 */
[----:B---3--:R-:W-:Y:S01]  /*59e0*/  MOV R7, UR7 ;  /* 0x0000000700077c02 */ /* 0x008fe20008000f00 */
[----:B------:R-:W-:Y:S01]  /*59f0*/  IMAD.U32 R6, RZ, RZ, UR6 ;  /* 0x00000006ff067e24 */ /* 0x000fe2000f8e00ff */
[----:B----4-:R-:W-:Y:S01]  /*5a00*/  MOV R11, UR5 ;  /* 0x00000005000b7c02 */ /* 0x010fe20008000f00 */
[----:B------:R-:W-:Y:S02]  /*5a10*/  IMAD.U32 R10, RZ, RZ, UR4 ;  /* 0x00000004ff0a7e24 */ /* 0x000fe4000f8e00ff */
[----:B------:R-:W-:Y:S07]  /*5a20*/  LEPC R20, `(.L_x_93) ;  /* 0x000000001014794e */ /* 0x000fee0000000000 */
[----:B--2---:R-:W-:Y:S05]  /*5a30*/  CALL.ABS.NOINC R2 ;  /* 0x0000000002007343 */ /* 0x004fea0003c00000 */
.L_x_93:
[----:B------:R-:W-:Y:S05]  /*5a40*/  BSYNC.RECONVERGENT B6 ;  /* 0x0000000000067941 */ /* 0x000fea0003800200 */
.L_x_92:
[----:B------:R-:W-:Y:S02]  /*5a50*/  R2UR UR6, R83 ;  /* 0x00000000530672ca */ /* 0x000fe400000e0000 */
[----:B------:R-:W-:Y:S02]  /*5a60*/  R2UR UR5, R97 ;  /* 0x00000000610572ca */ /* 0x000fe400000e0000 */
[----:B------:R-:W-:Y:S02]  /*5a70*/  R2UR UR4, R96 ;  /* 0x00000000600472ca */ /* 0x000fe400000e0000 */
[----:B------:R-:W-:Y:S02]  /*5a80*/  ISETP.NE.U32.AND P4, PT, R78, RZ, PT ;  /* 0x000000ff4e00720c */ /* 0x000fe40003f85070 */
[----:B------:R-:W-:Y:S02]  /*5a90*/  ISETP.NE.U32.AND P2, PT, RZ, UR54, PT ;  /* 0x00000036ff007c0c */ /* 0x000fe4000bf45070 */
[----:B------:R-:W-:Y:S02]  /*5aa0*/  ISETP.NE.AND.EX P4, PT, R79, RZ, PT, P4 ;  /* 0x000000ff4f00720c */ /* 0x000fe40003f85340 */
[----:B------:R-:W-:Y:S01]  /*5ab0*/  ISETP.NE.AND.EX P2, PT, RZ, UR55, PT, P2 ;  /* 0x00000037ff007c0c */ /* 0x000fe2000bf45320 */
[----:B------:R-:W-:Y:S02]  /*5ac0*/  UISETP.NE.AND UP2, UPT, UR6, URZ, UPT ;  /* 0x000000ff0600728c */ /* 0x000fe4000bf45270 */
[----:B------:R-:W-:Y:S04]  /*5ad0*/  UISETP.NE.U32.AND UP0, UPT, UR5, URZ, UPT ;  /* 0x000000ff0500728c */ /* 0x000fe8000bf05070 */
[----:B------:R-:W-:Y:S01]  /*5ae0*/  UISETP.NE.AND.EX UP1, UPT, UR4, URZ, UPT, UP0 ;  /* 0x000000ff0400728c */ /* 0x000fe2000bf25300 */
[----:B------:R-:W-:Y:S01]  /*5af0*/  PLOP3.LUT P1, PT, PT, PT, UP2, 0x80, 0x8 ;  /* 0x000000000008781c */ /* 0x000fe20003f2f028 */
[----:B------:R-:W-:Y:S03]  /*5b00*/  UPLOP3.LUT UP0, UPT, UPT, UPT, UPT, 0x40, 0x4 ;  /* 0x000000000004789c */ /* 0x000fe60003f0e870 */
[----:B------:R-:W-:Y:S06]  /*5b10*/  @UP2 UPLOP3.LUT UP0, UPT, UPT, UPT, UP1, 0x80, 0x8 ;  /* 0x000000000008289c */ /* 0x000fec0003f0f010 */
[----:B------:R-:W-:Y:S01]  /*5b20*/  PLOP3.LUT P0, PT, PT, PT, UP0, 0x80, 0x8 ;  /* 0x000000000008781c */ /* 0x000fe20003f0f008 */
[----:B------:R-:W-:Y:S01]  /*5b30*/  @!UPT UIADD3 URZ, UPT, UPT, URZ, URZ, URZ ;  /* 0x000000fffffff290 */ /* 0x000fe2000fffe0ff */
[----:B------:R-:W-:Y:S11]  /*5b40*/  BRA.U !UP1, `(.L_x_95) ;  /* 0x0000000109407547 */ /* 0x000ff6000b800000 */
[----:B------:R-:W-:Y:S01]  /*5b50*/  UISETP.NE.U32.AND UP0, UPT, UR54, URZ, UPT ;  /* 0x000000ff3600728c */ /* 0x000fe2000bf05070 */
[----:B------:R-:W-:Y:S01]  /*5b60*/  R2UR UR6, R97 ;  /* 0x00000000610672ca */ /* 0x000fe200000e0000 */
[----:B------:R-:W2:Y:S01]  /*5b70*/  LDCU.64 UR8, c[0x0][0x358] ;  /* 0x00006b00ff0877ac */ /* 0x000ea20008000a00 */
[----:B------:R-:W-:Y:S02]  /*5b80*/  HFMA2 R80, -RZ, RZ, 0, 5.9604644775390625e-08 ;  /* 0x00000001ff507431 */ /* 0x000fe400000001ff */
[----:B-1----:R-:W-:Y:S01]  /*5b90*/  IMAD.MOV.U32 R0, RZ, RZ, 0x1 ;  /* 0x00000001ff007424 */ /* 0x002fe200078e00ff */
[----:B------:R-:W-:Y:S06]  /*5ba0*/  UISETP.NE.AND.EX UP0, UPT, UR55, URZ, UPT, UP0 ;  /* 0x000000ff3700728c */ /* 0x000fec000bf05300 */
[----:B------:R-:W-:Y:S05]  /*5bb0*/  PLOP3.LUT P3, PT, PT, PT, UP0, 0x80, 0x8 ;  /* 0x000000000008781c */ /* 0x000fea0003f6f008 */
[----:B------:R-:W1:Y:S01]  /*5bc0*/  @UP0 LDCU.64 UR4, c[0x0][0x888] ;  /* 0x00011100ff0407ac */ /* 0x000e620008000a00 */
[----:B------:R-:W-:Y:S07]  /*5bd0*/  @UP0 UIMAD UR6, UR36, UR6, URZ ;  /* 0x00000006240602a4 */ /* 0x000fee000f8e02ff */
[----:B------:R-:W-:Y:S01]  /*5be0*/  @!P3 PRMT R80, R0, 0x7610, R80 ;  /* 0x000076100050b816 */ /* 0x000fe20000000050 */
[----:B-1----:R-:W-:Y:S06]  /*5bf0*/  @UP0 UIMAD.WIDE UR4, UR6, 0x4, UR4 ;  /* 0x00000004060408a5 */ /* 0x002fec000f8e0204 */
[----:B------:R-:W-:Y:S02]  /*5c00*/  IMAD.U32 R2, RZ, RZ, UR4 ;  /* 0x00000004ff027e24 */ /* 0x000fe4000f8e00ff */
[----:B------:R-:W-:Y:S03]  /*5c10*/  IMAD.U32 R3, RZ, RZ, UR5 ;  /* 0x00000005ff037e24 */ /* 0x000fe6000f8e00ff */
[----:B------:R-:W1:Y:S02]  /*5c20*/  @!UP0 LDCU UR4, c[0x0][0x880] ;  /* 0x00011000ff0487ac */ /* 0x000e640008000800 */
[----:B--2--5:R2:W5:Y:S02]  /*5c30*/  @P3 LDG.E R41, desc[UR8][R2.64] ;  /* 0x0000000802293981 */ /* 0x024564000c1e1900 */
[----:B-12---:R-:W-:Y:S02]  /*5c40*/  @!P3 MOV R41, UR4 ;  /* 0x000000040029bc02 */ /* 0x006fe40008000f00 */
.L_x_95:
[----:B------:R-:W-:Y:S05]  /*5c50*/  @!P4 BRA `(.L_x_96) ;  /* 0x000000000024c947 */ /* 0x000fea0003800000 */
[----:B------:R-:W-:Y:S01]  /*5c60*/  ISETP.NE.U32.AND P3, PT, R76, RZ, PT ;  /* 0x000000ff4c00720c */ /* 0x000fe20003f65070 */
[----:B------:R-:W2:Y:S03]  /*5c70*/  LDCU.64 UR4, c[0x0][0x358] ;  /* 0x00006b00ff0477ac */ /* 0x000ea60008000a00 */
[----:B------:R-:W-:Y:S11]  /*5c80*/  ISETP.NE.AND.EX P3, PT, R77, RZ, PT, P3 ;  /* 0x000000ff4d00720c */ /* 0x000ff60003f65330 */
[----:B------:R-:W-:Y:S02]  /*5c90*/  @!UPT UIADD3 URZ, UPT, UPT, URZ, URZ, URZ ;  /* 0x000000fffffff290 */ /* 0x000fe4000fffe0ff */
[----:B------:R-:W3:Y:S01]  /*5ca0*/  @P3 LDC.64 R2, c[0x0][0x8a8] ;  /* 0x00022a00ff023b82 */ /* 0x000ee20000000a00 */
[----:B-1----:R-:W-:Y:S04]  /*5cb0*/  @P3 IMAD R0, R78, UR36, RZ ;  /* 0x000000244e003c24 */ /* 0x002fe8000f8e02ff */
[----:B---3--:R-:W-:Y:S05]  /*5cc0*/  @P3 IMAD.WIDE R2, R0, 0x4, R2 ;  /* 0x0000000400023825 */ /* 0x008fea00078e0202 */
[----:B--2--5:R2:W5:Y:S02]  /*5cd0*/  @P3 LDG.E R38, desc[UR4][R2.64] ;  /* 0x0000000402263981 */ /* 0x024564000c1e1900 */
[----:B--2---:R-:W3:Y:S02]  /*5ce0*/  @!P3 LDC R38, c[0x0][0x8a0] ;  /* 0x00022800ff26bb82 */ /* 0x004ee40000000800 */
.L_x_96:
[----:B-----5:R-:W-:Y:S01]  /*5cf0*/  FSETP.NEU.AND P3, PT, R41, RZ, PT ;  /* 0x000000ff2900720b */ /* 0x020fe20003f6d000 */
[----:B------:R-:W-:Y:S01]  /*5d00*/  BSSY B1, `(.L_x_97) ;  /* 0x0000039000017945 */ /* 0x000fe20003800000 */
[----:B------:R-:W-:Y:S01]  /*5d10*/  SEL R3, RZ, 0xffffffff, P2 ;  /* 0xffffffffff037807 */ /* 0x000fe20001000000 */
[----:B------:R-:W-:Y:S01]  /*5d20*/  IMAD.MOV.U32 R47, RZ, RZ, 0x1 ;  /* 0x00000001ff2f7424 */ /* 0x000fe200078e00ff */
[----:B------:R-:W-:Y:S01]  /*5d30*/  @P1 LOP3.LUT P2, RZ, R80, 0xff, RZ, 0xc0, !PT ;  /* 0x000000ff50ff1812 */ /* 0x000fe2000784c0ff */
[----:B------:R-:W-:Y:S01]  /*5d40*/  IMAD R39, R36, 0x80, R37 ;  /* 0x0000008024277824 */ /* 0x000fe200078e0225 */
[----:B------:R-:W-:Y:S01]  /*5d50*/  @P1 SEL R2, RZ, 0xffffffff, P3 ;  /* 0xffffffffff021807 */ /* 0x000fe20001800000 */
[----:B------:R-:W-:Y:S01]  /*5d60*/  IMAD R87, R94, -0x10, R92 ;  /* 0xfffffff05e577824 */ /* 0x000fe200078e025c */
[----:B------:R-:W-:Y:S01]  /*5d70*/  LOP3.LUT R90, R90, 0x1, RZ, 0x3c, !PT ;  /* 0x000000015a5a7812 */ /* 0x000fe200078e3cff */
[----:B------:R-:W-:Y:S01]  /*5d80*/  IMAD.MOV.U32 R46, RZ, RZ, RZ ;  /* 0x000000ffff2e7224 */ /* 0x000fe200078e00ff */
[----:B------:R-:W-:Y:S02]  /*5d90*/  @P0 SEL R2, R3, R2, !P2 ;  /* 0x0000000203020207 */ /* 0x000fe40005000000 */
[----:B------:R-:W-:Y:S02]  /*5da0*/  CS2R R74, SRZ ;  /* 0x00000000004a7805 */ /* 0x000fe4000001ff00 */
[----:B------:R-:W-:Y:S02]  /*5db0*/  LEA R99, R36, UR44, 0x3 ;  /* 0x0000002c24637c11 */ /* 0x000fe4000f8e18ff */
[----:B------:R-:W-:Y:S02]  /*5dc0*/  CS2R R72, SRZ ;  /* 0x0000000000487805 */ /* 0x000fe4000001ff00 */
[----:B------:R-:W-:Y:S02]  /*5dd0*/  @P1 LOP3.LUT R2, R2, 0x1, RZ, 0xc0, !PT ;  /* 0x0000000102021812 */ /* 0x000fe400078ec0ff */
[----:B------:R-:W-:Y:S02]  /*5de0*/  CS2R R66, SRZ ;  /* 0x0000000000427805 */ /* 0x000fe4000001ff00 */
[----:B-1----:R-:W-:Y:S02]  /*5df0*/  SHF.L.U32 R0, R89, 0x1f, RZ ;  /* 0x0000001f59007819 */ /* 0x002fe400000006ff */
[----:B------:R-:W-:Y:S02]  /*5e00*/  CS2R R64, SRZ ;  /* 0x0000000000407805 */ /* 0x000fe4000001ff00 */
[----:B------:R-:W-:Y:S02]  /*5e10*/  ISETP.NE.U32.OR P5, PT, R2, 0x1, !P1 ;  /* 0x000000010200780c */ /* 0x000fe40004fa5470 */
[----:B------:R-:W-:Y:S02]  /*5e20*/  CS2R R58, SRZ ;  /* 0x00000000003a7805 */ /* 0x000fe4000001ff00 */
[----:B------:R-:W-:Y:S02]  /*5e30*/  PLOP3.LUT P2, PT, PT, PT, UP1, 0x80, 0x8 ;  /* 0x000000000008781c */ /* 0x000fe40003f4f018 */
[----:B------:R-:W-:Y:S02]  /*5e40*/  CS2R R56, SRZ ;  /* 0x0000000000387805 */ /* 0x000fe4000001ff00 */
[----:B------:R-:W-:Y:S02]  /*5e50*/  LOP3.LUT P4, R85, R80, 0xff, RZ, 0xc0, !PT ;  /* 0x000000ff50557812 */ /* 0x000fe4000788c0ff */
[----:B------:R-:W-:Y:S02]  /*5e60*/  CS2R R50, SRZ ;  /* 0x0000000000327805 */ /* 0x000fe4000001ff00 */
[----:B------:R-:W-:Y:S02]  /*5e70*/  SEL R2, RZ, 0xffffffff, P3 ;  /* 0xffffffffff027807 */ /* 0x000fe40001800000 */
[----:B------:R-:W-:Y:S02]  /*5e80*/  CS2R R48, SRZ ;  /* 0x0000000000307805 */ /* 0x000fe4000001ff00 */
[----:B------:R-:W-:Y:S02]  /*5e90*/  P2R R98, PR, RZ, 0x20 ;  /* 0x00000020ff627803 */ /* 0x000fe40000000000 */
[----:B------:R-:W-:Y:S02]  /*5ea0*/  @P5 SHF.L.U32 R4, R90, 0x1f, RZ ;  /* 0x0000001f5a045819 */ /* 0x000fe400000006ff */
[----:B------:R-:W-:Y:S02]  /*5eb0*/  @P2 SEL R2, R3, R2, !P4 ;  /* 0x0000000203022207 */ /* 0x000fe40006000000 */
[----:B------:R-:W1:Y:S02]  /*5ec0*/  @P5 SYNCS.PHASECHK.TRANS64.TRYWAIT P1, [UR44+0x40], R4 ;  /* 0x00004004ff0055a7 */ /* 0x000e64000802112c */
[----:B------:R-:W-:Y:S04]  /*5ed0*/  LOP3.LUT R2, R2, 0x1, RZ, 0xc0, !PT ;  /* 0x0000000102027812 */ /* 0x000fe800078ec0ff */
[----:B------:R-:W-:Y:S04]  /*5ee0*/  ISETP.NE.U32.AND P2, PT, R2, 0x1, PT ;  /* 0x000000010200780c */ /* 0x000fe80003f45070 */
[----:B------:R-:W-:Y:S01]  /*5ef0*/  P2R R60, PR, RZ, 0x4 ;  /* 0x00000004ff3c7803 */ /* 0x000fe20000000000 */
[----:B------:R2:W4:Y:S01]  /*5f00*/  SYNCS.PHASECHK.TRANS64.TRYWAIT P0, [R99+URZ+0xb0], R0 ;  /* 0x0000b000630075a7 */ /* 0x00052200080011ff */
[----:B-1----:R-:W-:Y:S01]  /*5f10*/  @P5 SEL R47, RZ, 0x1, !P1 ;  /* 0x00000001ff2f5807 */ /* 0x002fe20004800000 */
[----:B--2---:R-:W-:Y:S06]  /*5f20*/  @!P5 BRA `(.L_x_98) ;  /* 0x000000000058d947 */ /* 0x004fec0003800000 */
[----:B------:R-:W-:Y:S01]  /*5f30*/  IMAD.MOV.U32 R75, RZ, RZ, RZ ;  /* 0x000000ffff4b7224 */ /* 0x000fe200078e00ff */
[----:B------:R-:W-:Y:S01]  /*5f40*/  ISETP.NE.AND P1, PT, R47, RZ, PT ;  /* 0x000000ff2f00720c */ /* 0x000fe20003f25270 */
[----:B------:R-:W-:Y:S01]  /*5f50*/  BSSY B0, `(.L_x_99) ;  /* 0x000000c000007945 */ /* 0x000fe20003800000 */
[----:B------:R-:W-:Y:S02]  /*5f60*/  CS2R R50, SRZ ;  /* 0x0000000000327805 */ /* 0x000fe4000001ff00 */
[----:B------:R-:W-:Y:S02]  /*5f70*/  CS2R R48, SRZ ;  /* 0x0000000000307805 */ /* 0x000fe4000001ff00 */
[----:B------:R-:W-:Y:S02]  /*5f80*/  CS2R R58, SRZ ;  /* 0x00000000003a7805 */ /* 0x000fe4000001ff00 */
[----:B------:R-:W-:Y:S02]  /*5f90*/  CS2R R56, SRZ ;  /* 0x0000000000387805 */ /* 0x000fe4000001ff00 */
[----:B------:R-:W-:Y:S02]  /*5fa0*/  CS2R R66, SRZ ;  /* 0x0000000000427805 */ /* 0x000fe4000001ff00 */
[----:B------:R-:W-:Y:S02]  /*5fb0*/  CS2R R64, SRZ ;  /* 0x0000000000407805 */ /* 0x000fe4000001ff00 */
[----:B------:R-:W-:Y:S01]  /*5fc0*/  CS2R R72, SRZ ;  /* 0x0000000000487805 */ /* 0x000fe2000001ff00 */
[----:B------:R-:W-:Y:S06]  /*5fd0*/  @P1 BRA `(.L_x_100) ;  /* 0x00000000000c1947 */ /* 0x000fec0003800000 */
[----:B------:R-:W-:Y:S04]  /*5fe0*/  SHF.L.U32 R3, R90, 0x1f, RZ ;  /* 0x0000001f5a037819 */ /* 0x000fe800000006ff */
[----:B------:R-:W1:Y:S02]  /*5ff0*/  SYNCS.PHASECHK.TRANS64.TRYWAIT P1, [UR44+0x40], R3 ;  /* 0x00004003ff0075a7 */ /* 0x000e64000802112c */
[----:B-1----:R-:W-:Y:S05]  /*6000*/  @!P1 BRA `(.L_x_101) ;  /* 0x0000003c00789947 */ /* 0x002fea0003800000 */
.L_x_100:
[----:B------:R-:W-:Y:S05]  /*6010*/  BSYNC B0 ;  /* 0x0000000000007941 */ /* 0x000fea0003800000 */
.L_x_99:
[----:B------:R-:W-:Y:S01]  /*6020*/  ISETP.NE.AND P1, PT, R60, RZ, PT ;  /* 0x000000ff3c00720c */ /* 0x000fe20003f25270 */
[----:B------:R-:W-:Y:S11]  /*6030*/  HFMA2 R46, -RZ, RZ, 0, 5.9604644775390625e-08 ;  /* 0x00000001ff2e7431 */ /* 0x000ff600000001ff */
[----:B------:R-:W-:Y:S01]  /*6040*/  @!UPT UIADD3 URZ, UPT, UPT, URZ, URZ, URZ ;  /* 0x000000fffffff290 */ /* 0x000fe2000fffe0ff */
[----:B------:R2:W1:Y:S04]  /*6050*/  @P1 LDS.128 R48, [R93] ;  /* 0x000000005d301984 */ /* 0x0004680000000c00 */
[----:B------:R2:W1:Y:S04]  /*6060*/  @P1 LDS.128 R56, [R92+0x10] ;  /* 0x000010005c381984 */ /* 0x0004680000000c00 */
[----:B------:R2:W1:Y:S04]  /*6070*/  @P1 LDS.128 R64, [R91+0x20] ;  /* 0x000020005b401984 */ /* 0x0004680000000c00 */
[----:B------:R2:W1:Y:S02]  /*6080*/  @P1 LDS.128 R72, [R87+0x30] ;  /* 0x0000300057481984 */ /* 0x0004640000000c00 */
.L_x_98:
[----:B------:R-:W-:Y:S05]  /*6090*/  BSYNC B1 ;  /* 0x0000000000017941 */ /* 0x000fea0003800000 */
.L_x_97:
[----:B-1----:R-:W-:Y:S04]  /*60a0*/  SHF.R.U32.HI R2, RZ, 0x15, R39 ;  /* 0x00000015ff027819 */ /* 0x002fe80000011627 */
[----:B------:R-:W-:Y:S01]  /*60b0*/  LOP3.LUT P1, RZ, R2, 0x3, R81, 0x48, !PT ;  /* 0x0000000302ff7812 */ /* 0x000fe20007824851 */
[----:B------:R-:W-:Y:S01]  /*60c0*/  @!UPT UIADD3 URZ, UPT, UPT, URZ, URZ, URZ ;  /* 0x000000fffffff290 */ /* 0x000fe2000fffe0ff */
[----:B----4-:R-:W-:Y:S11]  /*60d0*/  @P0 BRA `(.L_x_102) ;  /* 0x0000000000080947 */ /* 0x010ff60003800000 */
[----:B------:R-:W1:Y:S02]  /*60e0*/  SYNCS.PHASECHK.TRANS64.TRYWAIT P0, [R99+URZ+0xb0], R0 ;  /* 0x0000b000630075a7 */ /* 0x000e6400080011ff */
[----:B-1----:R-:W-:Y:S05]  /*60f0*/  @!P0 BRA `(.L_x_103) ;  /* 0x0000003c00548947 */ /* 0x002fea0003800000 */
.L_x_102:
[----:B------:R-:W-:Y:S05]  /*6100*/  @!P1 BRA `(.L_x_104) ;  /* 0x0000000000409947 */ /* 0x000fea0003800000 */
[----:B------:R-:W4:Y:S01]  /*6110*/  LDCU.64 UR8, c[0x4][0x70] ;  /* 0x01000e00ff0877ac */ /* 0x000f220008000a00 */
[----:B------:R-:W-:Y:S01]  /*6120*/  MOV R3, 0x0 ;  /* 0x0000000000037802 */ /* 0x000fe20000000f00 */
[----:B------:R-:W-:Y:S02]  /*6130*/  HFMA2 R12, -RZ, RZ, 0, 5.9604644775390625e-08 ;  /* 0x00000001ff0c7431 */ /* 0x000fe400000001ff */
[----:B------:R-:W-:Y:S02]  /*6140*/  IMAD.MOV.U32 R8, RZ, RZ, 0x192 ;  /* 0x00000192ff087424 */ /* 0x000fe400078e00ff */
[----:B------:R-:W-:Y:S01]  /*6150*/  IMAD.MOV.U32 R13, RZ, RZ, RZ ;  /* 0x000000ffff0d7224 */ /* 0x000fe200078e00ff */
[----:B------:R-:W5:Y:S01]  /*6160*/  LDCU.64 UR6, c[0x4][0x78] ;  /* 0x01000f00ff0677ac */ /* 0x000f620008000a00 */
[----:B------:R-:W1:Y:S01]  /*6170*/  LDC.64 R2, c[0x4][R3] ;  /* 0x0100000003027b82 */ /* 0x000e620000000a00 */
[----:B------:R-:W2:Y:S01]  /*6180*/  LDCU.64 UR4, c[0x4][0x10] ;  /* 0x01000200ff0477ac */ /* 0x000ea20008000a00 */
[----:B----4-:R-:W-:Y:S01]  /*6190*/  MOV R5, UR9 ;  /* 0x0000000900057c02 */ /* 0x010fe20008000f00 */
[----:B------:R-:W-:Y:S01]  /*61a0*/  IMAD.U32 R4, RZ, RZ, UR8 ;  /* 0x00000008ff047e24 */ /* 0x000fe2000f8e00ff */
[----:B-----5:R-:W-:Y:S01]  /*61b0*/  MOV R7, UR7 ;  /* 0x0000000700077c02 */ /* 0x020fe20008000f00 */
[----:B------:R-:W-:Y:S01]  /*61c0*/  IMAD.U32 R6, RZ, RZ, UR6 ;  /* 0x00000006ff067e24 */ /* 0x000fe2000f8e00ff */
[----:B--2---:R-:W-:Y:S01]  /*61d0*/  MOV R11, UR5 ;  /* 0x00000005000b7c02 */ /* 0x004fe20008000f00 */
[----:B------:R-:W-:Y:S02]  /*61e0*/  IMAD.U32 R10, RZ, RZ, UR4 ;  /* 0x00000004ff0a7e24 */ /* 0x000fe4000f8e00ff */
[----:B------:R-:W-:Y:S07]  /*61f0*/  LEPC R20, `(.L_x_104) ;  /* 0x000000001014794e */ /* 0x000fee0000000000 */
[----:B-1-3--:R-:W-:Y:S05]  /*6200*/  CALL.ABS.NOINC R2 ;  /* 0x0000000002007343 */ /* 0x00afea0003c00000 */
.L_x_104:
[----:B------:R-:W-:Y:S05]  /*6210*/  WARPSYNC.ALL ;  /* 0x0000000000007948 */ /* 0x000fea0003800000 */
[----:B------:R-:W-:Y:S01]  /*6220*/  R2UR UR4, R39 ;  /* 0x00000000270472ca */ /* 0x000fe200000e0000 */
[--C-:B------:R-:W-:Y:S01]  /*6230*/  HADD2.F32 R40, -RZ, R48.reuse.H0_H0 ;  /* 0x20000030ff287230 */ /* 0x100fe20000004100 */
[----:B------:R-:W-:Y:S01]  /*6240*/  ISETP.NE.AND P0, PT, R95, RZ, PT ;  /* 0x000000ff5f00720c */ /* 0x000fe20003f05270 */
[----:B------:R-:W-:Y:S01]  /*6250*/  HADD2.F32 R43, -RZ, R48.H1_H1 ;  /* 0x30000030ff2b7230 */ /* 0x000fe20000004100 */
[----:B------:R-:W-:Y:S01]  /*6260*/  BSSY.RECONVERGENT B0, `(.L_x_105) ;  /* 0x0000086000007945 */ /* 0x000fe20003800200 */
[----:B------:R-:W-:Y:S02]  /*6270*/  HADD2.F32 R42, -RZ, R49.H0_H0 ;  /* 0x20000031ff2a7230 */ /* 0x000fe40000004100 */
[----:B------:R-:W-:Y:S02]  /*6280*/  HADD2.F32 R45, -RZ, R51.H0_H0 ;  /* 0x20000033ff2d7230 */ /* 0x000fe40000004100 */
[----:B------:R-:W-:Y:S04]  /*6290*/  HADD2.F32 R44, -RZ, R75.H1_H1 ;  /* 0x3000004bff2c7230 */ /* 0x000fe80000004100 */
[----:B------:R-:W1:Y:S02]  /*62a0*/  LDTM.x32 R4, tmem[UR4] ;  /* 0x00000004000479ee */ /* 0x000e6400082c0000 */
[C---:B-1-3--:R-:W-:Y:S01]  /*62b0*/  FMUL R0, R38.reuse, R4 ;  /* 0x0000000426007220 */ /* 0x04afe20000400000 */
[C---:B------:R-:W-:Y:S01]  /*62c0*/  FMUL R2, R38.reuse, R5 ;  /* 0x0000000526027220 */ /* 0x040fe20000400000 */
[C---:B------:R-:W-:Y:S01]  /*62d0*/  FMUL R3, R38.reuse, R6 ;  /* 0x0000000626037220 */ /* 0x040fe20000400000 */
[C---:B------:R-:W-:Y:S01]  /*62e0*/  FMUL R7, R38.reuse, R7 ;  /* 0x0000000726077220 */ /* 0x040fe20000400000 */
[C---:B------:R-:W-:Y:S01]  /*62f0*/  FFMA R0, R41.reuse, R40, R0 ;  /* 0x0000002829007223 */ /* 0x040fe20000000000 */
[----:B------:R-:W-:Y:S02]  /*6300*/  HADD2.F32 R40, -RZ, R49.H1_H1 ;  /* 0x30000031ff287230 */ /* 0x000fe40000004100 */
[C---:B------:R-:W-:Y:S01]  /*6310*/  FFMA R2, R41.reuse, R43, R2 ;  /* 0x0000002b29027223 */ /* 0x040fe20000000002 */
[C---:B------:R-:W-:Y:S01]  /*6320*/  FFMA R3, R41.reuse, R42, R3 ;  /* 0x0000002a29037223 */ /* 0x040fe20000000003 */
[--C-:B------:R-:W-:Y:S02]  /*6330*/  HADD2.F32 R43, -RZ, R50.reuse.H0_H0 ;  /* 0x20000032ff2b7230 */ /* 0x100fe40000004100 */
[----:B------:R-:W-:Y:S01]  /*6340*/  FMUL R4, R38, R8 ;  /* 0x0000000826047220 */ /* 0x000fe20000400000 */
[----:B------:R-:W-:Y:S01]  /*6350*/  HADD2.F32 R42, -RZ, R50.H1_H1 ;  /* 0x30000032ff2a7230 */ /* 0x000fe20000004100 */
[----:B------:R-:W-:Y:S01]  /*6360*/  F2FP.F16.F32.PACK_AB R52, R2, R0 ;  /* 0x000000000234723e */ /* 0x000fe200000000ff */
[C---:B------:R-:W-:Y:S01]  /*6370*/  FFMA R7, R41.reuse, R40, R7 ;  /* 0x0000002829077223 */ /* 0x040fe20000000007 */
[----:B------:R-:W-:Y:S01]  /*6380*/  FFMA R4, R41, R43, R4 ;  /* 0x0000002b29047223 */ /* 0x000fe20000000004 */
[C---:B------:R-:W-:Y:S01]  /*6390*/  FMUL R5, R38.reuse, R9 ;  /* 0x0000000926057220 */ /* 0x040fe20000400000 */
[C---:B------:R-:W-:Y:S01]  /*63a0*/  FMUL R6, R38.reuse, R10 ;  /* 0x0000000a26067220 */ /* 0x040fe20000400000 */
[----:B------:R-:W-:Y:S01]  /*63b0*/  HADD2.F32 R40, -RZ, R51.H1_H1 ;  /* 0x30000033ff287230 */ /* 0x000fe20000004100 */
[----:B------:R-:W-:Y:S01]  /*63c0*/  F2FP.F16.F32.PACK_AB R53, R7, R3 ;  /* 0x000000030735723e */ /* 0x000fe200000000ff */
[C---:B------:R-:W-:Y:S01]  /*63d0*/  FFMA R5, R41.reuse, R42, R5 ;  /* 0x0000002a29057223 */ /* 0x040fe20000000005 */
[----:B------:R-:W-:Y:S01]  /*63e0*/  FFMA R6, R41, R45, R6 ;  /* 0x0000002d29067223 */ /* 0x000fe20000000006 */
[C---:B------:R-:W-:Y:S01]  /*63f0*/  FMUL R11, R38.reuse, R11 ;  /* 0x0000000b260b7220 */ /* 0x040fe20000400000 */
[--C-:B------:R-:W-:Y:S02]  /*6400*/  HADD2.F32 R43, -RZ, R56.reuse.H0_H0 ;  /* 0x20000038ff2b7230 */ /* 0x100fe40000004100 */
[C---:B------:R-:W-:Y:S01]  /*6410*/  FMUL R8, R38.reuse, R12 ;  /* 0x0000000c26087220 */ /* 0x040fe20000400000 */
[----:B------:R-:W-:Y:S01]  /*6420*/  F2FP.F16.F32.PACK_AB R54, R5, R4 ;  /* 0x000000040536723e */ /* 0x000fe200000000ff */
[C---:B------:R-:W-:Y:S01]  /*6430*/  FFMA R11, R41.reuse, R40, R11 ;  /* 0x00000028290b7223 */ /* 0x040fe2000000000b */
[----:B------:R-:W-:Y:S02]  /*6440*/  HADD2.F32 R40, -RZ, R56.H1_H1 ;  /* 0x30000038ff287230 */ /* 0x000fe40000004100 */
[----:B------:R-:W-:Y:S01]  /*6450*/  FFMA R8, R41, R43, R8 ;  /* 0x0000002b29087223 */ /* 0x000fe20000000008 */
[C---:B------:R-:W-:Y:S01]  /*6460*/  FMUL R9, R38.reuse, R13 ;  /* 0x0000000d26097220 */ /* 0x040fe20000400000 */
[--C-:B------:R-:W-:Y:S01]  /*6470*/  HADD2.F32 R45, -RZ, R57.reuse.H0_H0 ;  /* 0x20000039ff2d7230 */ /* 0x100fe20000004100 */
[----:B------:R-:W-:Y:S01]  /*6480*/  F2FP.F16.F32.PACK_AB R55, R11, R6 ;  /* 0x000000060b37723e */ /* 0x000fe200000000ff */
[C---:B------:R-:W-:Y:S01]  /*6490*/  FMUL R10, R38.reuse, R14 ;  /* 0x0000000e260a7220 */ /* 0x040fe20000400000 */
[----:B------:R-:W-:Y:S02]  /*64a0*/  HADD2.F32 R42, -RZ, R57.H1_H1 ;  /* 0x30000039ff2a7230 */ /* 0x000fe40000004100 */
[C---:B------:R-:W-:Y:S01]  /*64b0*/  FFMA R9, R41.reuse, R40, R9 ;  /* 0x0000002829097223 */ /* 0x040fe20000000009 */
[C---:B------:R-:W-:Y:S01]  /*64c0*/  FMUL R15, R38.reuse, R15 ;  /* 0x0000000f260f7220 */ /* 0x040fe20000400000 */
[----:B------:R1:W-:Y:S01]  /*64d0*/  STS.128 [R93], R52 ;  /* 0x000000345d007388 */ /* 0x0003e20000000c00 */
[----:B------:R-:W-:Y:S01]  /*64e0*/  FFMA R10, R41, R45, R10 ;  /* 0x0000002d290a7223 */ /* 0x000fe2000000000a */
[--C-:B------:R-:W-:Y:S01]  /*64f0*/  HADD2.F32 R40, -RZ, R58.reuse.H0_H0 ;  /* 0x2000003aff287230 */ /* 0x100fe20000004100 */
[----:B------:R-:W-:Y:S01]  /*6500*/  F2FP.F16.F32.PACK_AB R68, R9, R8 ;  /* 0x000000080944723e */ /* 0x000fe200000000ff */
[----:B------:R-:W-:Y:S01]  /*6510*/  FFMA R15, R41, R42, R15 ;  /* 0x0000002a290f7223 */ /* 0x000fe2000000000f */
[C---:B------:R-:W-:Y:S01]  /*6520*/  FMUL R12, R38.reuse, R16 ;  /* 0x00000010260c7220 */ /* 0x040fe20000400000 */
[----:B------:R-:W-:Y:S02]  /*6530*/  HADD2.F32 R42, -RZ, R58.H1_H1 ;  /* 0x3000003aff2a7230 */ /* 0x000fe40000004100 */
[C---:B------:R-:W-:Y:S01]  /*6540*/  FMUL R13, R38.reuse, R17 ;  /* 0x00000011260d7220 */ /* 0x040fe20000400000 */
[--C-:B------:R-:W-:Y:S01]  /*6550*/  HADD2.F32 R43, -RZ, R59.reuse.H0_H0 ;  /* 0x2000003bff2b7230 */ /* 0x100fe20000004100 */
[----:B------:R-:W-:Y:S01]  /*6560*/  F2FP.F16.F32.PACK_AB R69, R15, R10 ;  /* 0x0000000a0f45723e */ /* 0x000fe200000000ff */
[C---:B------:R-:W-:Y:S01]  /*6570*/  FFMA R12, R41.reuse, R40, R12 ;  /* 0x00000028290c7223 */ /* 0x040fe2000000000c */
[C---:B------:R-:W-:Y:S01]  /*6580*/  FFMA R13, R41.reuse, R42, R13 ;  /* 0x0000002a290d7223 */ /* 0x040fe2000000000d */
[C---:B------:R-:W-:Y:S01]  /*6590*/  FMUL R14, R38.reuse, R18 ;  /* 0x00000012260e7220 */ /* 0x040fe20000400000 */
[----:B------:R-:W-:Y:S02]  /*65a0*/  HADD2.F32 R40, -RZ, R59.H1_H1 ;  /* 0x3000003bff287230 */ /* 0x000fe40000004100 */
[C---:B------:R-:W-:Y:S01]  /*65b0*/  FMUL R19, R38.reuse, R19 ;  /* 0x0000001326137220 */ /* 0x040fe20000400000 */
[C---:B------:R-:W-:Y:S01]  /*65c0*/  FMUL R16, R38.reuse, R20 ;  /* 0x0000001426107220 */ /* 0x040fe20000400000 */
[C---:B------:R-:W-:Y:S01]  /*65d0*/  FFMA R14, R41.reuse, R43, R14 ;  /* 0x0000002b290e7223 */ /* 0x040fe2000000000e */
[--C-:B------:R-:W-:Y:S02]  /*65e0*/  HADD2.F32 R43, -RZ, R64.reuse.H0_H0 ;  /* 0x20000040ff2b7230 */ /* 0x100fe40000004100 */
[C---:B------:R-:W-:Y:S01]  /*65f0*/  FFMA R19, R41.reuse, R40, R19 ;  /* 0x0000002829137223 */ /* 0x040fe20000000013 */
[----:B------:R-:W-:Y:S02]  /*6600*/  HADD2.F32 R42, -RZ, R64.H1_H1 ;  /* 0x30000040ff2a7230 */ /* 0x000fe40000004100 */
[C---:B------:R-:W-:Y:S01]  /*6610*/  FMUL R17, R38.reuse, R21 ;  /* 0x0000001526117220 */ /* 0x040fe20000400000 */
[--C-:B------:R-:W-:Y:S02]  /*6620*/  HADD2.F32 R45, -RZ, R65.reuse.H0_H0 ;  /* 0x20000041ff2d7230 */ /* 0x100fe40000004100 */
[C---:B------:R-:W-:Y:S01]  /*6630*/  FMUL R18, R38.reuse, R22 ;  /* 0x0000001626127220 */ /* 0x040fe20000400000 */
[----:B------:R-:W-:Y:S02]  /*6640*/  HADD2.F32 R40, -RZ, R65.H1_H1 ;  /* 0x30000041ff287230 */ /* 0x000fe40000004100 */
[C---:B------:R-:W-:Y:S01]  /*6650*/  FMUL R23, R38.reuse, R23 ;  /* 0x0000001726177220 */ /* 0x040fe20000400000 */
[C---:B------:R-:W-:Y:S01]  /*6660*/  FFMA R16, R41.reuse, R43, R16 ;  /* 0x0000002b29107223 */ /* 0x040fe20000000010 */
[C---:B------:R-:W-:Y:S01]  /*6670*/  FFMA R17, R41.reuse, R42, R17 ;  /* 0x0000002a29117223 */ /* 0x040fe20000000011 */
[C---:B------:R-:W-:Y:S01]  /*6680*/  FFMA R18, R41.reuse, R45, R18 ;  /* 0x0000002d29127223 */ /* 0x040fe20000000012 */
[C---:B------:R-:W-:Y:S01]  /*6690*/  FFMA R23, R41.reuse, R40, R23 ;  /* 0x0000002829177223 */ /* 0x040fe20000000017 */
[--C-:B------:R-:W-:Y:S02]  /*66a0*/  HADD2.F32 R43, -RZ, R66.reuse.H0_H0 ;  /* 0x20000042ff2b7230 */ /* 0x100fe40000004100 */
[C---:B------:R-:W-:Y:S01]  /*66b0*/  FMUL R20, R38.reuse, R24 ;  /* 0x0000001826147220 */ /* 0x040fe20000400000 */
        /* <DEDUP_REMOVED lines=9> */
[----:B------:R-:W-:Y:S01]  /*6750*/  FFMA R27, R41, R42, R27 ;  /* 0x0000002a291b7223 */ /* 0x000fe2000000001b */
[--C-:B------:R-:W-:Y:S02]  /*6760*/  HADD2.F32 R40, -RZ, R72.reuse.H0_H0 ;  /* 0x20000048ff287230 */ /* 0x100fe40000004100 */
[C---:B------:R-:W-:Y:S01]  /*6770*/  FMUL R24, R38.reuse, R28 ;  /* 0x0000001c26187220 */ /* 0x040fe20000400000 */
[----:B------:R-:W-:Y:S02]  /*6780*/  HADD2.F32 R42, -RZ, R72.H1_H1 ;  /* 0x30000048ff2a7230 */ /* 0x000fe40000004100 */
[C---:B------:R-:W-:Y:S01]  /*6790*/  FMUL R25, R38.reuse, R29 ;  /* 0x0000001d26197220 */ /* 0x040fe20000400000 */
[--C-:B------:R-:W-:Y:S02]  /*67a0*/  HADD2.F32 R43, -RZ, R73.reuse.H0_H0 ;  /* 0x20000049ff2b7230 */ /* 0x100fe40000004100 */
[C---:B------:R-:W-:Y:S01]  /*67b0*/  FMUL R26, R38.reuse, R30 ;  /* 0x0000001e261a7220 */ /* 0x040fe20000400000 */
[----:B------:R-:W-:Y:S01]  /*67c0*/  F2FP.F16.F32.PACK_AB R70, R13, R12 ;  /* 0x0000000c0d46723e */ /* 0x000fe200000000ff */
[----:B------:R-:W-:Y:S01]  /*67d0*/  FFMA R24, R41, R40, R24 ;  /* 0x0000002829187223 */ /* 0x000fe20000000018 */
[----:B------:R-:W-:Y:S01]  /*67e0*/  F2FP.F16.F32.PACK_AB R71, R19, R14 ;  /* 0x0000000e1347723e */ /* 0x000fe200000000ff */
[C---:B------:R-:W-:Y:S01]  /*67f0*/  FFMA R25, R41.reuse, R42, R25 ;  /* 0x0000002a29197223 */ /* 0x040fe20000000019 */
[C---:B------:R-:W-:Y:S01]  /*6800*/  FFMA R26, R41.reuse, R43, R26 ;  /* 0x0000002b291a7223 */ /* 0x040fe2000000001a */
[----:B------:R-:W-:Y:S02]  /*6810*/  HADD2.F32 R40, -RZ, R73.H1_H1 ;  /* 0x30000049ff287230 */ /* 0x000fe40000004100 */
[C---:B------:R-:W-:Y:S01]  /*6820*/  FMUL R31, R38.reuse, R31 ;  /* 0x0000001f261f7220 */ /* 0x040fe20000400000 */
[----:B------:R1:W-:Y:S01]  /*6830*/  STS.128 [R92+0x10], R68 ;  /* 0x000010445c007388 */ /* 0x0003e20000000c00 */
[--C-:B------:R-:W-:Y:S02]  /*6840*/  HADD2.F32 R43, -RZ, R74.reuse.H0_H0 ;  /* 0x2000004aff2b7230 */ /* 0x100fe40000004100 */
[C---:B------:R-:W-:Y:S01]  /*6850*/  FMUL R28, R38.reuse, R32 ;  /* 0x00000020261c7220 */ /* 0x040fe20000400000 */
[----:B------:R-:W-:Y:S02]  /*6860*/  HADD2.F32 R42, -RZ, R74.H1_H1 ;  /* 0x3000004aff2a7230 */ /* 0x000fe40000004100 */
[C---:B------:R-:W-:Y:S01]  /*6870*/  FMUL R29, R38.reuse, R33 ;  /* 0x00000021261d7220 */ /* 0x040fe20000400000 */
[----:B------:R-:W-:Y:S02]  /*6880*/  HADD2.F32 R45, -RZ, R75.H0_H0 ;  /* 0x2000004bff2d7230 */ /* 0x000fe40000004100 */
[C---:B------:R-:W-:Y:S01]  /*6890*/  FMUL R30, R38.reuse, R34 ;  /* 0x00000022261e7220 */ /* 0x040fe20000400000 */
[----:B------:R-:W-:Y:S01]  /*68a0*/  FFMA R31, R41, R40, R31 ;  /* 0x00000028291f7223 */ /* 0x000fe2000000001f */
[----:B------:R-:W-:Y:S01]  /*68b0*/  FMUL R35, R38, R35 ;  /* 0x0000002326237220 */ /* 0x000fe20000400000 */
[----:B------:R-:W-:Y:S01]  /*68c0*/  F2FP.F16.F32.PACK_AB R100, R17, R16 ;  /* 0x000000101164723e */ /* 0x000fe200000000ff */
[----:B------:R-:W-:Y:S01]  /*68d0*/  FFMA R28, R41, R43, R28 ;  /* 0x0000002b291c7223 */ /* 0x000fe2000000001c */
[----:B------:R-:W-:Y:S01]  /*68e0*/  F2FP.F16.F32.PACK_AB R101, R23, R18 ;  /* 0x000000121765723e */ /* 0x000fe200000000ff */
[----:B------:R-:W-:Y:S01]  /*68f0*/  FFMA R29, R41, R42, R29 ;  /* 0x0000002a291d7223 */ /* 0x000fe2000000001d */
[----:B------:R-:W-:Y:S01]  /*6900*/  F2FP.F16.F32.PACK_AB R102, R21, R20 ;  /* 0x000000141566723e */ /* 0x000fe200000000ff */
[----:B------:R-:W-:Y:S01]  /*6910*/  FFMA R30, R41, R45, R30 ;  /* 0x0000002d291e7223 */ /* 0x000fe2000000001e */
[----:B------:R-:W-:Y:S01]  /*6920*/  F2FP.F16.F32.PACK_AB R103, R27, R22 ;  /* 0x000000161b67723e */ /* 0x000fe200000000ff */
[----:B------:R-:W-:Y:S01]  /*6930*/  FFMA R35, R41, R44, R35 ;  /* 0x0000002c29237223 */ /* 0x000fe20000000023 */
[----:B------:R-:W-:Y:S02]  /*6940*/  F2FP.F16.F32.PACK_AB R104, R25, R24 ;  /* 0x000000181968723e */ /* 0x000fe400000000ff */
[----:B------:R-:W-:Y:S01]  /*6950*/  F2FP.F16.F32.PACK_AB R105, R31, R26 ;  /* 0x0000001a1f69723e */ /* 0x000fe200000000ff */
[----:B------:R1:W-:Y:S01]  /*6960*/  STS.128 [R91+0x20], R100 ;  /* 0x000020645b007388 */ /* 0x0003e20000000c00 */
[----:B------:R-:W-:Y:S02]  /*6970*/  F2FP.F16.F32.PACK_AB R106, R29, R28 ;  /* 0x0000001c1d6a723e */ /* 0x000fe400000000ff */
[----:B------:R-:W-:Y:S05]  /*6980*/  F2FP.F16.F32.PACK_AB R107, R35, R30 ;  /* 0x0000001e236b723e */ /* 0x000fea00000000ff */
[----:B------:R1:W-:Y:S01]  /*6990*/  STS.128 [R87+0x30], R104 ;  /* 0x0000306857007388 */ /* 0x0003e20000000c00 */
[----:B------:R-:W-:Y:S01]  /*69a0*/  @!PT LDS RZ, [RZ] ;  /* 0x00000000fffff984 */ /* 0x000fe20000000800 */
[----:B------:R-:W-:Y:S01]  /*69b0*/  @!PT LDS RZ, [RZ] ;  /* 0x00000000fffff984 */ /* 0x000fe20000000800 */
[----:B------:R-:W-:Y:S01]  /*69c0*/  @!PT LDS RZ, [RZ] ;  /* 0x00000000fffff984 */ /* 0x000fe20000000800 */
[----:B------:R-:W-:Y:S01]  /*69d0*/  @!PT LDS RZ, [RZ] ;  /* 0x00000000fffff984 */ /* 0x000fe20000000800 */
[----:B------:R3:W-:Y:S07]  /*69e0*/  MEMBAR.ALL.CTA ;  /* 0x0000000000007992 */ /* 0x0007ee0000008000 */
[----:B---3--:R-:W3:Y:S02]  /*69f0*/  FENCE.VIEW.ASYNC.S ;  /* 0x00000000000073c6 */ /* 0x008ee40000000000 */
[----:B---3--:R-:W-:Y:S06]  /*6a00*/  BAR.SYNC.DEFER_BLOCKING 0x1, 0x80 ;  /* 0x0042000000007b1d */ /* 0x008fec0000010000 */
[----:B------:R-:W-:Y:S05]  /*6a10*/  @P0 BRA `(.L_x_106) ;  /* 0x0000000000280947 */ /* 0x000fea0003800000 */
[----:B------:R-:W3:Y:S01]  /*6a20*/  LDCU.64 UR6, c[0x0][0x348] ;  /* 0x00006900ff0677ac */ /* 0x000ee20008000a00 */
[----:B------:R-:W-:Y:S01]  /*6a30*/  UIADD3 UR4, UPT, UPT, UR44, 0x200, URZ ;  /* 0x000002002c047890 */ /* 0x000fe2000fffe0ff */
[----:B------:R-:W-:Y:S05]  /*6a40*/  UMOV UR51, UR36 ;  /* 0x0000002400337c82 */ /* 0x000fea0008000000 */
[----:B------:R-:W-:Y:S04]  /*6a50*/  MOV R84, UR4 ;  /* 0x0000000400547c02 */ /* 0x000fe80008000f00 */
[----:B------:R-:W-:Y:S01]  /*6a60*/  R2UR UR48, R84 ;  /* 0x00000000543072ca */ /* 0x000fe200000e0000 */
[----:B---3--:R-:W-:Y:S04]  /*6a70*/  UIADD3 UR4, UP0, UPT, UR6, 0x680, URZ ;  /* 0x0000068006047890 */ /* 0x008fe8000ff1e0ff */
[----:B------:R-:W-:Y:S09]  /*6a80*/  UIADD3.X UR5, UPT, UPT, URZ, UR7, URZ, UP0, !UPT ;  /* 0x00000007ff057290 */ /* 0x000ff200087fe4ff */
[----:B------:R3:W-:Y:S01]  /*6a90*/  UTMASTG.3D [UR48], [UR4] ;  /* 0x00000030040073b5 */ /* 0x0007e20008010000 */
[----:B------:R0:W-:Y:S01]  /*6aa0*/  UTMACMDFLUSH ;  /* 0x00000000000079b7 */ /* 0x0001e20000000000 */
[----:B---3--:R-:W-:Y:S04]  /*6ab0*/  DEPBAR.LE SB0, 0x1 ;  /* 0x000080400000791a */ /* 0x008fe80000000000 */
.L_x_106:
[----:B------:R-:W-:Y:S05]  /*6ac0*/  BSYNC.RECONVERGENT B0 ;  /* 0x0000000000007941 */ /* 0x000fea0003800200 */
.L_x_105:
[----:B------:R-:W-:Y:S01]  /*6ad0*/  BAR.SYNC.DEFER_BLOCKING 0x1, 0x80 ;  /* 0x0042000000007b1d */ /* 0x000fe20000010000 */
[----:B------:R-:W-:Y:S01]  /*6ae0*/  ISETP.NE.AND P1, PT, R98, RZ, PT ;  /* 0x000000ff6200720c */ /* 0x000fe20003f25270 */
[----:B------:R-:W-:Y:S01]  /*6af0*/  UISETP.NE.AND UP0, UPT, UR52, URZ, UPT ;  /* 0x000000ff3400728c */ /* 0x000fe2000bf05270 */
[----:B------:R-:W-:Y:S11]  /*6b00*/  LEA R3, R46, UR44, 0x3 ;  /* 0x0000002c2e037c11 */ /* 0x000ff6000f8e18ff */
[----:B------:R-:W-:Y:S01]  /*6b10*/  @P1 SHF.L.U32 R2, R90, 0x1f, RZ ;  /* 0x0000001f5a021819 */ /* 0x000fe200000006ff */
[----:B------:R-:W-:Y:S06]  /*6b20*/  BRA.U !UP0, `(.L_x_107) ;  /* 0x0000000108247547 */ /* 0x000fec000b800000 */
[----:B------:R-:W-:Y:S01]  /*6b30*/  IMAD.U32 R5, RZ, RZ, UR46 ;  /* 0x0000002eff057e24 */ /* 0x000fe2000f8e00ff */
[----:B------:R-:W-:Y:S01]  /*6b40*/  MOV R0, UR47 ;  /* 0x0000002f00007c02 */ /* 0x000fe20008000f00 */
[----:B------:R-:W-:Y:S03]  /*6b50*/  UIADD3 UR4, UPT, UPT, UR46, 0x1, URZ ;  /* 0x000000012e047890 */ /* 0x000fe6000fffe0ff */
[----:B------:R-:W-:Y:S01]  /*6b60*/  @P1 LEA R5, R5, UR44, 0x3 ;  /* 0x0000002c05051c11 */ /* 0x000fe2000f8e18ff */
[----:B------:R-:W-:Y:S04]  /*6b70*/  UISETP.NE.AND UP0, UPT, UR4, 0x4, UPT ;  /* 0x000000040400788c */ /* 0x000fe8000bf05270 */
[----:B------:R-:W-:Y:S01]  /*6b80*/  @P1 VIADD R5, R5, 0x60 ;  /* 0x0000006005051836 */ /* 0x000fe20000000000 */
[----:B------:R-:W-:Y:S04]  /*6b90*/  USEL UR46, UR4, URZ, UP0 ;  /* 0x000000ff042e7287 */ /* 0x000fe80008000000 */
[----:B------:R-:W-:Y:S04]  /*6ba0*/  @P1 PRMT R0, R0, 0x654, R5 ;  /* 0x0000065400001816 */ /* 0x000fe80000000005 */
[----:B------:R3:W-:Y:S04]  /*6bb0*/  @P1 SYNCS.ARRIVE.TRANS64.RED.A1T0 RZ, [R0+URZ], RZ ;  /* 0x000000ff00ff19a7 */ /* 0x0007e800081004ff */
.L_x_107:
[----:B------:R-:W4:Y:S01]  /*6bc0*/  @P1 SYNCS.PHASECHK.TRANS64.TRYWAIT P0, [R3+URZ+0x40], R2 ;  /* 0x00004002030015a7 */ /* 0x000f2200080011ff */
[----:B------:R-:W-:Y:S01]  /*6bd0*/  BSSY B1, `(.L_x_108) ;  /* 0x0000016000017945 */ /* 0x000fe20003800000 */
[----:B----4-:R-:W-:Y:S03]  /*6be0*/  @P1 SEL R47, RZ, 0x1, !P0 ;  /* 0x00000001ff2f1807 */ /* 0x010fe60004000000 */
[----:B------:R-:W-:Y:S05]  /*6bf0*/  @!P1 BRA `(.L_x_109) ;  /* 0x00000000004c9947 */ /* 0x000fea0003800000 */
[----:B------:R-:W-:Y:S01]  /*6c00*/  ISETP.NE.AND P0, PT, R47, RZ, PT ;  /* 0x000000ff2f00720c */ /* 0x000fe20003f05270 */
[----:B------:R-:W-:Y:S01]  /*6c10*/  BSSY B0, `(.L_x_110) ;  /* 0x000000b000007945 */ /* 0x000fe20003800000 */
[----:B------:R-:W-:Y:S11]  /*6c20*/  ISETP.NE.AND P1, PT, R60, RZ, PT ;  /* 0x000000ff3c00720c */ /* 0x000ff60003f25270 */
[----:B------:R-:W-:Y:S02]  /*6c30*/  @!UPT UIADD3 URZ, UPT, UPT, URZ, URZ, URZ ;  /* 0x000000fffffff290 */ /* 0x000fe4000fffe0ff */
[C---:B------:R-:W-:Y:S01]  /*6c40*/  @P1 IMAD R6, R46.reuse, 0x2000, R93 ;  /* 0x000020002e061824 */ /* 0x040fe200078e025d */
[C---:B------:R-:W-:Y:S01]  /*6c50*/  @P1 LEA R4, R46.reuse, R91, 0xd ;  /* 0x0000005b2e041211 */ /* 0x040fe200078e68ff */
[C---:B------:R-:W-:Y:S02]  /*6c60*/  @P1 IMAD R5, R46.reuse, 0x2000, R92 ;  /* 0x000020002e051824 */ /* 0x040fe400078e025c */
[----:B------:R-:W-:Y:S01]  /*6c70*/  @P1 IMAD R2, R46, 0x2000, R87 ;  /* 0x000020002e021824 */ /* 0x000fe200078e0257 */
[----:B------:R-:W-:Y:S06]  /*6c80*/  @P0 BRA `(.L_x_111) ;  /* 0x00000000000c0947 */ /* 0x000fec0003800000 */
[----:B---3--:R-:W-:Y:S04]  /*6c90*/  SHF.L.U32 R0, R90, 0x1f, RZ ;  /* 0x0000001f5a007819 */ /* 0x008fe800000006ff */
[----:B------:R-:W3:Y:S02]  /*6ca0*/  SYNCS.PHASECHK.TRANS64.TRYWAIT P0, [R3+URZ+0x40], R0 ;  /* 0x00004000030075a7 */ /* 0x000ee400080011ff */
[----:B---3--:R-:W-:Y:S05]  /*6cb0*/  @!P0 BRA `(.L_x_112) ;  /* 0x0000003000788947 */ /* 0x008fea0003800000 */
.L_x_111:
[----:B------:R-:W-:Y:S05]  /*6cc0*/  BSYNC B0 ;  /* 0x0000000000007941 */ /* 0x000fea0003800000 */
.L_x_110:
[----:B------:R-:W-:Y:S02]  /*6cd0*/  ISETP.NE.AND P0, PT, R60, RZ, PT ;  /* 0x000000ff3c00720c */ /* 0x000fe40003f05270 */
[----:B------:R-:W-:Y:S11]  /*6ce0*/  IADD3 R46, PT, PT, R46, 0x1, RZ ;  /* 0x000000012e2e7810 */ /* 0x000ff60007ffe0ff */
[----:B------:R4:W1:Y:S04]  /*6cf0*/  @P0 LDS.128 R48, [R6] ;  /* 0x0000000006300984 */ /* 0x0008680000000c00 */
[----:B------:R4:W1:Y:S04]  /*6d00*/  @P0 LDS.128 R56, [R5+0x10] ;  /* 0x0000100005380984 */ /* 0x0008680000000c00 */
[----:B------:R4:W1:Y:S04]  /*6d10*/  @P0 LDS.128 R64, [R4+0x20] ;  /* 0x0000200004400984 */ /* 0x0008680000000c00 */
[----:B------:R4:W1:Y:S02]  /*6d20*/  @P0 LDS.128 R72, [R2+0x30] ;  /* 0x0000300002480984 */ /* 0x0008640000000c00 */
.L_x_109:
[----:B------:R-:W-:Y:S05]  /*6d30*/  BSYNC B1 ;  /* 0x0000000000017941 */ /* 0x000fea0003800000 */
.L_x_108:
[----:B---3--:R-:W-:Y:S05]  /*6d40*/  VIADD R0, R39, 0x20 ;  /* 0x0000002027007836 */ /* 0x008fea0000000000 */
[----:B------:R-:W-:Y:S04]  /*6d50*/  SHF.R.U32.HI R0, RZ, 0x15, R0 ;  /* 0x00000015ff007819 */ /* 0x000fe80000011600 */
[----:B------:R-:W-:Y:S11]  /*6d60*/  LOP3.LUT P0, RZ, R0, 0x3, R81, 0x48, !PT ;  /* 0x0000000300ff7812 */ /* 0x000ff60007804851 */
[----:B------:R-:W-:Y:S02]  /*6d70*/  @!UPT UIADD3 URZ, UPT, UPT, URZ, URZ, URZ ;  /* 0x000000fffffff290 */ /* 0x000fe4000fffe0ff */
[----:B------:R-:W-:Y:S05]  /*6d80*/  @!P0 BRA `(.L_x_113) ;  /* 0x0000000000408947 */ /* 0x000fea0003800000 */
[----:B------:R-:W3:Y:S01]  /*6d90*/  LDCU.64 UR8, c[0x4][0x70] ;  /* 0x01000e00ff0877ac */ /* 0x000ee20008000a00 */
[----:B------:R-:W-:Y:S01]  /*6da0*/  MOV R3, 0x0 ;  /* 0x0000000000037802 */ /* 0x000fe20000000f00 */
[----:B------:R-:W-:Y:S02]  /*6db0*/  HFMA2 R12, -RZ, RZ, 0, 5.9604644775390625e-08 ;  /* 0x00000001ff0c7431 */ /* 0x000fe400000001ff */
[----:B------:R-:W-:Y:S02]  /*6dc0*/  IMAD.MOV.U32 R8, RZ, RZ, 0x192 ;  /* 0x00000192ff087424 */ /* 0x000fe400078e00ff */
[----:B------:R-:W-:Y:S01]  /*6dd0*/  IMAD.MOV.U32 R13, RZ, RZ, RZ ;  /* 0x000000ffff0d7224 */ /* 0x000fe200078e00ff */
[----:B------:R-:W5:Y:S01]  /*6de0*/  LDCU.64 UR6, c[0x4][0x78] ;  /* 0x01000f00ff0677ac */ /* 0x000f620008000a00 */
[----:B----4-:R-:W4:Y:S01]  /*6df0*/  LDC.64 R2, c[0x4][R3] ;  /* 0x0100000003027b82 */ /* 0x010f220000000a00 */
[----:B------:R-:W2:Y:S01]  /*6e00*/  LDCU.64 UR4, c[0x4][0x10] ;  /* 0x01000200ff0477ac */ /* 0x000ea20008000a00 */
[----:B---3--:R-:W-:Y:S01]  /*6e10*/  MOV R5, UR9 ;  /* 0x0000000900057c02 */ /* 0x008fe20008000f00 */
[----:B------:R-:W-:Y:S01]  /*6e20*/  IMAD.U32 R4, RZ, RZ, UR8 ;  /* 0x00000008ff047e24 */ /* 0x000fe2000f8e00ff */
[----:B-----5:R-:W-:Y:S01]  /*6e30*/  MOV R7, UR7 ;  /* 0x0000000700077c02 */ /* 0x020fe20008000f00 */
[----:B------:R-:W-:Y:S01]  /*6e40*/  IMAD.U32 R6, RZ, RZ, UR6 ;  /* 0x00000006ff067e24 */ /* 0x000fe2000f8e00ff */
[----:B--2---:R-:W-:Y:S01]  /*6e50*/  MOV R11, UR5 ;  /* 0x00000005000b7c02 */ /* 0x004fe20008000f00 */
[----:B------:R-:W-:Y:S02]  /*6e60*/  IMAD.U32 R10, RZ, RZ, UR4 ;  /* 0x00000004ff0a7e24 */ /* 0x000fe4000f8e00ff */
[----:B------:R-:W-:Y:S07]  /*6e70*/  LEPC R20, `(.L_x_113) ;  /* 0x000000001014794e */ /* 0x000fee0000000000 */
[----:B-1--4-:R-:W-:Y:S05]  /*6e80*/  CALL.ABS.NOINC R2 ;  /* 0x0000000002007343 */ /* 0x012fea0003c00000 */
.L_x_113:
[----:B------:R-:W-:Y:S05]  /*6e90*/  WARPSYNC.ALL ;  /* 0x0000000000007948 */ /* 0x000fea0003800000 */
[----:B------:R-:W-:Y:S01]  /*6ea0*/  R2UR UR4, R39 ;  /* 0x00000000270472ca */ /* 0x000fe200000e0000 */
[--C-:B-1----:R-:W-:Y:S01]  /*6eb0*/  HADD2.F32 R40, -RZ, R48.reuse.H0_H0 ;  /* 0x20000030ff287230 */ /* 0x102fe20000004100 */
[----:B------:R-:W-:Y:S01]  /*6ec0*/  ISETP.NE.AND P6, PT, R98, RZ, PT ;  /* 0x000000ff6200720c */ /* 0x000fe20003fc5270 */
[----:B------:R-:W-:Y:S01]  /*6ed0*/  HADD2.F32 R43, -RZ, R48.H1_H1 ;  /* 0x30000030ff2b7230 */ /* 0x000fe20000004100 */
[----:B------:R-:W-:Y:S01]  /*6ee0*/  MOV R52, UR46 ;  /* 0x0000002e00347c02 */ /* 0x000fe20008000f00 */
[----:B------:R-:W-:Y:S01]  /*6ef0*/  HADD2.F32 R42, -RZ, R49.H1_H1 ;  /* 0x30000031ff2a7230 */ /* 0x000fe20000004100 */
[----:B------:R-:W-:Y:S01]  /*6f00*/  MOV R61, UR47 ;  /* 0x0000002f003d7c02 */ /* 0x000fe20008000f00 */
[----:B------:R-:W-:Y:S01]  /*6f10*/  HADD2.F32 R45, -RZ, R51.H0_H0 ;  /* 0x20000033ff2d7230 */ /* 0x000fe20000004100 */
[----:B------:R-:W-:Y:S01]  /*6f20*/  ISETP.NE.AND P0, PT, R95, RZ, PT ;  /* 0x000000ff5f00720c */ /* 0x000fe20003f05270 */
[----:B------:R-:W-:Y:S01]  /*6f30*/  HADD2.F32 R44, -RZ, R75.H1_H1 ;  /* 0x3000004bff2c7230 */ /* 0x000fe20000004100 */
[----:B------:R-:W-:Y:S01]  /*6f40*/  BSSY.RECONVERGENT B0, `(.L_x_114) ;  /* 0x0000088000007945 */ /* 0x000fe20003800200 */
[----:B------:R-:W-:Y:S02]  /*6f50*/  LEA R62, R46, UR44, 0x3 ;  /* 0x0000002c2e3e7c11 */ /* 0x000fe4000f8e18ff */
[----:B----4-:R-:W1:Y:S02]  /*6f60*/  LDTM.x32 R4, tmem[UR4+0x20] ;  /* 0x00002004000479ee */ /* 0x010e6400082c0000 */
[----:B------:R-:W-:Y:S02]  /*6f70*/  @P6 LEA R52, R52, UR44, 0x3 ;  /* 0x0000002c34346c11 */ /* 0x000fe4000f8e18ff */
[----:B------:R-:W-:Y:S02]  /*6f80*/  @P6 SHF.L.U32 R63, R90, 0x1f, RZ ;  /* 0x0000001f5a3f6819 */ /* 0x000fe400000006ff */
[----:B------:R-:W-:Y:S04]  /*6f90*/  @P6 IADD3 R52, PT, PT, R52, 0x60, RZ ;  /* 0x0000006034346810 */ /* 0x000fe80007ffe0ff */
[----:B------:R-:W-:Y:S01]  /*6fa0*/  @P6 PRMT R61, R61, 0x654, R52 ;  /* 0x000006543d3d6816 */ /* 0x000fe20000000034 */
[C---:B-1----:R-:W-:Y:S01]  /*6fb0*/  FMUL R0, R38.reuse, R4 ;  /* 0x0000000426007220 */ /* 0x042fe20000400000 */
[C---:B------:R-:W-:Y:S01]  /*6fc0*/  FMUL R2, R38.reuse, R5 ;  /* 0x0000000526027220 */ /* 0x040fe20000400000 */
[C---:B------:R-:W-:Y:S01]  /*6fd0*/  FMUL R3, R38.reuse, R6 ;  /* 0x0000000626037220 */ /* 0x040fe20000400000 */
[C---:B------:R-:W-:Y:S01]  /*6fe0*/  FMUL R7, R38.reuse, R7 ;  /* 0x0000000726077220 */ /* 0x040fe20000400000 */
[C---:B------:R-:W-:Y:S01]  /*6ff0*/  FFMA R0, R41.reuse, R40, R0 ;  /* 0x0000002829007223 */ /* 0x040fe20000000000 */
[----:B------:R-:W-:Y:S02]  /*7000*/  HADD2.F32 R40, -RZ, R49.H0_H0 ;  /* 0x20000031ff287230 */ /* 0x000fe40000004100 */
[C---:B------:R-:W-:Y:S01]  /*7010*/  FFMA R2, R41.reuse, R43, R2 ;  /* 0x0000002b29027223 */ /* 0x040fe20000000002 */
[--C-:B------:R-:W-:Y:S02]  /*7020*/  HADD2.F32 R43, -RZ, R50.reuse.H0_H0 ;  /* 0x20000032ff2b7230 */ /* 0x100fe40000004100 */
[C---:B------:R-:W-:Y:S01]  /*7030*/  FMUL R4, R38.reuse, R8 ;  /* 0x0000000826047220 */ /* 0x040fe20000400000 */
[----:B------:R-:W-:Y:S01]  /*7040*/  FMUL R5, R38, R9 ;  /* 0x0000000926057220 */ /* 0x000fe20000400000 */
[C---:B------:R-:W-:Y:S01]  /*7050*/  FFMA R3, R41.reuse, R40, R3 ;  /* 0x0000002829037223 */ /* 0x040fe20000000003 */
[----:B------:R-:W-:Y:S01]  /*7060*/  HADD2.F32 R40, -RZ, R50.H1_H1 ;  /* 0x30000032ff287230 */ /* 0x000fe20000004100 */
[----:B------:R-:W-:Y:S01]  /*7070*/  F2FP.F16.F32.PACK_AB R52, R2, R0 ;  /* 0x000000000234723e */ /* 0x000fe200000000ff */
[C---:B------:R-:W-:Y:S01]  /*7080*/  FFMA R7, R41.reuse, R42, R7 ;  /* 0x0000002a29077223 */ /* 0x040fe20000000007 */
[C---:B------:R-:W-:Y:S01]  /*7090*/  FFMA R4, R41.reuse, R43, R4 ;  /* 0x0000002b29047223 */ /* 0x040fe20000000004 */
[C---:B------:R-:W-:Y:S01]  /*70a0*/  FMUL R6, R38.reuse, R10 ;  /* 0x0000000a26067220 */ /* 0x040fe20000400000 */
[----:B------:R-:W-:Y:S02]  /*70b0*/  HADD2.F32 R42, -RZ, R51.H1_H1 ;  /* 0x30000033ff2a7230 */ /* 0x000fe40000004100 */
[----:B------:R-:W-:Y:S01]  /*70c0*/  FFMA R5, R41, R40, R5 ;  /* 0x0000002829057223 */ /* 0x000fe20000000005 */
[----:B------:R-:W-:Y:S01]  /*70d0*/  F2FP.F16.F32.PACK_AB R53, R7, R3 ;  /* 0x000000030735723e */ /* 0x000fe200000000ff */
[----:B------:R-:W-:Y:S01]  /*70e0*/  FFMA R6, R41, R45, R6 ;  /* 0x0000002d29067223 */ /* 0x000fe20000000006 */
[C---:B------:R-:W-:Y:S01]  /*70f0*/  FMUL R11, R38.reuse, R11 ;  /* 0x0000000b260b7220 */ /* 0x040fe20000400000 */
[--C-:B------:R-:W-:Y:S01]  /*7100*/  HADD2.F32 R40, -RZ, R56.reuse.H0_H0 ;  /* 0x20000038ff287230 */ /* 0x100fe20000004100 */
[----:B------:R-:W-:Y:S01]  /*7110*/  F2FP.F16.F32.PACK_AB R54, R5, R4 ;  /* 0x000000040536723e */ /* 0x000fe200000000ff */
[C---:B------:R-:W-:Y:S01]  /*7120*/  FMUL R8, R38.reuse, R12 ;  /* 0x0000000c26087220 */ /* 0x040fe20000400000 */
[C---:B------:R-:W-:Y:S01]  /*7130*/  FFMA R11, R41.reuse, R42, R11 ;  /* 0x0000002a290b7223 */ /* 0x040fe2000000000b */
[----:B------:R-:W-:Y:S02]  /*7140*/  HADD2.F32 R42, -RZ, R56.H1_H1 ;  /* 0x30000038ff2a7230 */ /* 0x000fe40000004100 */
[C---:B------:R-:W-:Y:S01]  /*7150*/  FMUL R9, R38.reuse, R13 ;  /* 0x0000000d26097220 */ /* 0x040fe20000400000 */
[--C-:B------:R-:W-:Y:S02]  /*7160*/  HADD2.F32 R43, -RZ, R57.reuse.H0_H0 ;  /* 0x20000039ff2b7230 */ /* 0x100fe40000004100 */
[----:B------:R-:W-:Y:S01]  /*7170*/  FFMA R8, R41, R40, R8 ;  /* 0x0000002829087223 */ /* 0x000fe20000000008 */
[----:B------:R-:W-:Y:S01]  /*7180*/  F2FP.F16.F32.PACK_AB R55, R11, R6 ;  /* 0x000000060b37723e */ /* 0x000fe200000000ff */
[----:B------:R-:W-:Y:S01]  /*7190*/  FFMA R9, R41, R42, R9 ;  /* 0x0000002a29097223 */ /* 0x000fe20000000009 */
[C---:B------:R-:W-:Y:S01]  /*71a0*/  FMUL R10, R38.reuse, R14 ;  /* 0x0000000e260a7220 */ /* 0x040fe20000400000 */
[----:B------:R-:W-:Y:S02]  /*71b0*/  HADD2.F32 R40, -RZ, R57.H1_H1 ;  /* 0x30000039ff287230 */ /* 0x000fe40000004100 */
[C---:B------:R-:W-:Y:S01]  /*71c0*/  FMUL R15, R38.reuse, R15 ;  /* 0x0000000f260f7220 */ /* 0x040fe20000400000 */
[----:B------:R1:W-:Y:S01]  /*71d0*/  STS.128 [R93+0x2000], R52 ;  /* 0x002000345d007388 */ /* 0x0003e20000000c00 */
[----:B------:R-:W-:Y:S01]  /*71e0*/  F2FP.F16.F32.PACK_AB R68, R9, R8 ;  /* 0x000000080944723e */ /* 0x000fe200000000ff */
[C---:B------:R-:W-:Y:S01]  /*71f0*/  FFMA R10, R41.reuse, R43, R10 ;  /* 0x0000002b290a7223 */ /* 0x040fe2000000000a */
[--C-:B------:R-:W-:Y:S02]  /*7200*/  HADD2.F32 R43, -RZ, R58.reuse.H0_H0 ;  /* 0x2000003aff2b7230 */ /* 0x100fe40000004100 */
        /* <DEDUP_REMOVED lines=11> */
[--C-:B------:R-:W-:Y:S02]  /*72c0*/  HADD2.F32 R43, -RZ, R64.reuse.H0_H0 ;  /* 0x20000040ff2b7230 */ /* 0x100fe40000004100 */
[C---:B------:R-:W-:Y:S01]  /*72d0*/  FFMA R14, R41.reuse, R45, R14 ;  /* 0x0000002d290e7223 */ /* 0x040fe2000000000e */
[C---:B------:R-:W-:Y:S01]  /*72e0*/  FMUL R16, R38.reuse, R20 ;  /* 0x0000001426107220 */ /* 0x040fe20000400000 */
        /* <DEDUP_REMOVED lines=17> */
[C---:B------:R-:W-:Y:S01]  /*7400*/  FFMA R20, R41.reuse, R40, R20 ;  /* 0x0000002829147223 */ /* 0x040fe20000000014 */
[C---:B------:R-:W-:Y:S01]  /*7410*/  FFMA R21, R41.reuse, R42, R21 ;  /* 0x0000002a29157223 */ /* 0x040fe20000000015 */
[----:B------:R-:W-:Y:S02]  /*7420*/  HADD2.F32 R40, -RZ, R67.H1_H1 ;  /* 0x30000043ff287230 */ /* 0x000fe40000004100 */
[----:B------:R-:W-:Y:S01]  /*7430*/  FFMA R22, R41, R43, R22 ;  /* 0x0000002b29167223 */ /* 0x000fe20000000016 */
[C---:B------:R-:W-:Y:S01]  /*7440*/  FMUL R27, R38.reuse, R27 ;  /* 0x0000001b261b7220 */ /* 0x040fe20000400000 */
[--C-:B------:R-:W-:Y:S02]  /*7450*/  HADD2.F32 R43, -RZ, R72.reuse.H0_H0 ;  /* 0x20000048ff2b7230 */ /* 0x100fe40000004100 */
[C---:B------:R-:W-:Y:S01]  /*7460*/  FMUL R24, R38.reuse, R28 ;  /* 0x0000001c26187220 */ /* 0x040fe20000400000 */
[----:B------:R-:W-:Y:S02]  /*7470*/  HADD2.F32 R42, -RZ, R72.H1_H1 ;  /* 0x30000048ff2a7230 */ /* 0x000fe40000004100 */
[C---:B------:R-:W-:Y:S01]  /*7480*/  FMUL R25, R38.reuse, R29 ;  /* 0x0000001d26197220 */ /* 0x040fe20000400000 */
[--C-:B------:R-:W-:Y:S01]  /*7490*/  HADD2.F32 R45, -RZ, R73.reuse.H0_H0 ;  /* 0x20000049ff2d7230 */ /* 0x100fe20000004100 */
[----:B------:R-:W-:Y:S01]  /*74a0*/  F2FP.F16.F32.PACK_AB R70, R13, R12 ;  /* 0x0000000c0d46723e */ /* 0x000fe200000000ff */
[C---:B------:R-:W-:Y:S01]  /*74b0*/  FMUL R26, R38.reuse, R30 ;  /* 0x0000001e261a7220 */ /* 0x040fe20000400000 */
[----:B------:R-:W-:Y:S01]  /*74c0*/  F2FP.F16.F32.PACK_AB R71, R19, R14 ;  /* 0x0000000e1347723e */ /* 0x000fe200000000ff */
[C---:B------:R-:W-:Y:S01]  /*74d0*/  FFMA R27, R41.reuse, R40, R27 ;  /* 0x00000028291b7223 */ /* 0x040fe2000000001b */
[C---:B------:R-:W-:Y:S01]  /*74e0*/  FFMA R24, R41.reuse, R43, R24 ;  /* 0x0000002b29187223 */ /* 0x040fe20000000018 */
[----:B------:R-:W-:Y:S02]  /*74f0*/  HADD2.F32 R40, -RZ, R73.H1_H1 ;  /* 0x30000049ff287230 */ /* 0x000fe40000004100 */
[C---:B------:R-:W-:Y:S01]  /*7500*/  FFMA R25, R41.reuse, R42, R25 ;  /* 0x0000002a29197223 */ /* 0x040fe20000000019 */
[----:B------:R1:W-:Y:S01]  /*7510*/  STS.128 [R92+0x2010], R68 ;  /* 0x002010445c007388 */ /* 0x0003e20000000c00 */
[C---:B------:R-:W-:Y:S01]  /*7520*/  FMUL R31, R38.reuse, R31 ;  /* 0x0000001f261f7220 */ /* 0x040fe20000400000 */
[--C-:B------:R-:W-:Y:S02]  /*7530*/  HADD2.F32 R43, -RZ, R74.reuse.H0_H0 ;  /* 0x2000004aff2b7230 */ /* 0x100fe40000004100 */
[C---:B------:R-:W-:Y:S01]  /*7540*/  FFMA R26, R41.reuse, R45, R26 ;  /* 0x0000002d291a7223 */ /* 0x040fe2000000001a */
        /* <DEDUP_REMOVED lines=30> */
[----:B------:R-:W-:Y:S02]  /*7730*/  UIADD3 UR9, UPT, UPT, UR49, 0x20, URZ ;  /* 0x0000002031097890 */ /* 0x000fe4000fffe0ff */
[----:B------:R-:W-:Y:S01]  /*7740*/  UIADD3 UR8, UPT, UPT, UR44, 0x2200, URZ ;  /* 0x000022002c087890 */ /* 0x000fe2000fffe0ff */
[----:B------:R-:W-:Y:S01]  /*7750*/  UMOV UR10, UR50 ;  /* 0x00000032000a7c82 */ /* 0x000fe20008000000 */
[----:B------:R-:W-:Y:S01]  /*7760*/  UMOV UR11, UR36 ;  /* 0x00000024000b7c82 */ /* 0x000fe20008000000 */
[----:B---3--:R-:W-:Y:S04]  /*7770*/  UIADD3 UR4, UP0, UPT, UR6, 0x680, URZ ;  /* 0x0000068006047890 */ /* 0x008fe8000ff1e0ff */
[----:B------:R-:W-:Y:S09]  /*7780*/  UIADD3.X UR5, UPT, UPT, URZ, UR7, URZ, UP0, !UPT ;  /* 0x00000007ff057290 */ /* 0x000ff200087fe4ff */
[----:B------:R3:W-:Y:S01]  /*7790*/  UTMASTG.3D [UR8], [UR4] ;  /* 0x00000008040073b5 */ /* 0x0007e20008010000 */
[----:B------:R0:W-:Y:S01]  /*77a0*/  UTMACMDFLUSH ;  /* 0x00000000000079b7 */ /* 0x0001e20000000000 */
[----:B---3--:R-:W-:Y:S04]  /*77b0*/  DEPBAR.LE SB0, 0x1 ;  /* 0x000080400000791a */ /* 0x008fe80000000000 */
.L_x_115:
[----:B------:R-:W-:Y:S05]  /*77c0*/  BSYNC.RECONVERGENT B0 ;  /* 0x0000000000007941 */ /* 0x000fea0003800200 */
.L_x_114:
[----:B------:R-:W-:Y:S01]  /*77d0*/  BAR.SYNC.DEFER_BLOCKING 0x1, 0x80 ;  /* 0x0042000000007b1d */ /* 0x000fe20000010000 */
[----:B------:R-:W-:Y:S04]  /*77e0*/  UIADD3 UR4, UPT, UPT, UR46, 0x1, URZ ;  /* 0x000000012e047890 */ /* 0x000fe8000fffe0ff */
[----:B------:R-:W-:Y:S04]  /*77f0*/  UISETP.NE.AND UP0, UPT, UR4, 0x4, UPT ;  /* 0x000000040400788c */ /* 0x000fe8000bf05270 */
[----:B------:R-:W-:Y:S01]  /*7800*/  USEL UR45, UR4, URZ, UP0 ;  /* 0x000000ff042d7287 */ /* 0x000fe20008000000 */
[----:B------:R3:W-:Y:S01]  /*7810*/  @P6 SYNCS.ARRIVE.TRANS64.RED.A1T0 RZ, [R61+URZ], RZ ;  /* 0x000000ff3dff69a7 */ /* 0x0007e200081004ff */
[----:B------:R-:W-:Y:S01]  /*7820*/  BSSY B1, `(.L_x_116) ;  /* 0x0000017000017945 */ /* 0x000fe20003800000 */
[----:B------:R-:W4:Y:S02]  /*7830*/  @P6 SYNCS.PHASECHK.TRANS64.TRYWAIT P0, [R62+URZ+0x40], R63 ;  /* 0x0000403f3e0065a7 */ /* 0x000f2400080011ff */
[----:B----4-:R-:W-:Y:S01]  /*7840*/  @P6 SEL R47, RZ, 0x1, !P0 ;  /* 0x00000001ff2f6807 */ /* 0x010fe20004000000 */
[----:B---3--:R-:W-:Y:S06]  /*7850*/  @!P6 BRA `(.L_x_117) ;  /* 0x00000000004ce947 */ /* 0x008fec0003800000 */
        /* <DEDUP_REMOVED lines=9> */
[----:B------:R-:W-:Y:S04]  /*78f0*/  SHF.L.U32 R5, R90, 0x1f, RZ ;  /* 0x0000001f5a057819 */ /* 0x000fe800000006ff */
[----:B------:R-:W3:Y:S02]  /*7900*/  SYNCS.PHASECHK.TRANS64.TRYWAIT P0, [R62+URZ+0x40], R5 ;  /* 0x000040053e0075a7 */ /* 0x000ee400080011ff */
[----:B---3--:R-:W-:Y:S05]  /*7910*/  @!P0 BRA `(.L_x_120) ;  /* 0x0000002400748947 */ /* 0x008fea0003800000 */
.L_x_119:
[----:B------:R-:W-:Y:S05]  /*7920*/  BSYNC B0 ;  /* 0x0000000000007941 */ /* 0x000fea0003800000 */
.L_x_118:
[----:B------:R-:W-:Y:S02]  /*7930*/  ISETP.NE.AND P0, PT, R60, RZ, PT ;  /* 0x000000ff3c00720c */ /* 0x000fe40003f05270 */
[----:B------:R-:W-:Y:S11]  /*7940*/  IADD3 R46, PT, PT, R46, 0x1, RZ ;  /* 0x000000012e2e7810 */ /* 0x000ff60007ffe0ff */
[----:B------:R4:W1:Y:S04]  /*7950*/  @P0 LDS.128 R48, [R4] ;  /* 0x0000000004300984 */ /* 0x0008680000000c00 */
[----:B------:R4:W1:Y:S04]  /*7960*/  @P0 LDS.128 R56, [R3+0x10] ;  /* 0x0000100003380984 */ /* 0x0008680000000c00 */
[----:B------:R4:W1:Y:S04]  /*7970*/  @P0 LDS.128 R64, [R2+0x20] ;  /* 0x0000200002400984 */ /* 0x0008680000000c00 */
[----:B------:R4:W1:Y:S02]  /*7980*/  @P0 LDS.128 R72, [R0+0x30] ;  /* 0x0000300000480984 */ /* 0x0008640000000c00 */
.L_x_117:
[----:B------:R-:W-:Y:S05]  /*7990*/  BSYNC B1 ;  /* 0x0000000000017941 */ /* 0x000fea0003800000 */
.L_x_116:
[----:B----4-:R-:W-:Y:S05]  /*79a0*/  VIADD R0, R39, 0x40 ;  /* 0x0000004027007836 */ /* 0x010fea0000000000 */
        /* <DEDUP_REMOVED lines=9> */
[----:B------:R-:W4:Y:S01]  /*7a40*/  LDCU.64 UR6, c[0x4][0x78] ;  /* 0x01000f00ff0677ac */ /* 0x000f220008000a00 */
[----:B------:R-:W1:Y:S01]  /*7a50*/  LDC.64 R2, c[0x4][R3] ;  /* 0x0100000003027b82 */ /* 0x000e620000000a00 */
[----:B------:R-:W5:Y:S01]  /*7a60*/  LDCU.64 UR4, c[0x4][0x10] ;  /* 0x01000200ff0477ac */ /* 0x000f620008000a00 */
[----:B---3--:R-:W-:Y:S01]  /*7a70*/  MOV R5, UR9 ;  /* 0x0000000900057c02 */ /* 0x008fe20008000f00 */
[----:B------:R-:W-:Y:S01]  /*7a80*/  IMAD.U32 R4, RZ, RZ, UR8 ;  /* 0x00000008ff047e24 */ /* 0x000fe2000f8e00ff */
[----:B----4-:R-:W-:Y:S01]  /*7a90*/  MOV R7, UR7 ;  /* 0x0000000700077c02 */ /* 0x010fe20008000f00 */
[----:B------:R-:W-:Y:S01]  /*7aa0*/  IMAD.U32 R6, RZ, RZ, UR6 ;  /* 0x00000006ff067e24 */ /* 0x000fe2000f8e00ff */
[----:B-----5:R-:W-:Y:S01]  /*7ab0*/  MOV R11, UR5 ;  /* 0x00000005000b7c02 */ /* 0x020fe20008000f00 */
[----:B------:R-:W-:Y:S02]  /*7ac0*/  IMAD.U32 R10, RZ, RZ, UR4 ;  /* 0x00000004ff0a7e24 */ /* 0x000fe4000f8e00ff */
[----:B------:R-:W-:Y:S07]  /*7ad0*/  LEPC R20, `(.L_x_121) ;  /* 0x000000001014794e */ /* 0x000fee0000000000 */
[----:B-12---:R-:W-:Y:S05]  /*7ae0*/  CALL.ABS.NOINC R2 ;  /* 0x0000000002007343 */ /* 0x006fea0003c00000 */
.L_x_121:
        /* <DEDUP_REMOVED lines=12> */
[----:B---3--:R-:W-:Y:S02]  /*7bb0*/  LEA R62, R46, UR44, 0x3 ;  /* 0x0000002c2e3e7c11 */ /* 0x008fe4000f8e18ff */
[----:B------:R-:W1:Y:S02]  /*7bc0*/  LDTM.x32 R4, tmem[UR4+0x40] ;  /* 0x00004004000479ee */ /* 0x000e6400082c0000 */
        /* <DEDUP_REMOVED lines=133> */
.L_x_123:
[----:B------:R-:W-:Y:S05]  /*8420*/  BSYNC.RECONVERGENT B0 ;  /* 0x0000000000007941 */ /* 0x000fea0003800200 */
.L_x_122:
        /* <DEDUP_REMOVED lines=21> */
.L_x_127:
[----:B------:R-:W-:Y:S05]  /*8580*/  BSYNC B0 ;  /* 0x0000000000007941 */ /* 0x000fea0003800000 */
.L_x_126:
[----:B------:R-:W-:Y:S11]  /*8590*/  ISETP.NE.AND P0, PT, R60, RZ, PT ;  /* 0x000000ff3c00720c */ /* 0x000ff60003f05270 */
[----:B------:R-:W-:Y:S02]  /*85a0*/  @!UPT UIADD3 URZ, UPT, UPT, URZ, URZ, URZ ;  /* 0x000000fffffff290 */ /* 0x000fe4000fffe0ff */
[----:B------:R4:W1:Y:S04]  /*85b0*/  @P0 LDS.128 R48, [R3] ;  /* 0x0000000003300984 */ /* 0x0008680000000c00 */
[----:B------:R4:W1:Y:S04]  /*85c0*/  @P0 LDS.128 R56, [R2+0x10] ;  /* 0x0000100002380984 */ /* 0x0008680000000c00 */
[----:B------:R4:W1:Y:S04]  /*85d0*/  @P0 LDS.128 R64, [R0+0x20] ;  /* 0x0000200000400984 */ /* 0x0008680000000c00 */
[----:B------:R4:W1:Y:S02]  /*85e0*/  @P0 LDS.128 R72, [R46+0x30] ;  /* 0x000030002e480984 */ /* 0x0008640000000c00 */
.L_x_125:
[----:B------:R-:W-:Y:S05]  /*85f0*/  BSYNC B1 ;  /* 0x0000000000017941 */ /* 0x000fea0003800000 */
.L_x_124:
        /* <DEDUP_REMOVED lines=21> */
.L_x_129:
[----:B------:R-:W-:Y:S01]  /*8750*/  ISETP.NE.AND P0, PT, R95, RZ, PT ;  /* 0x000000ff5f00720c */ /* 0x000fe20003f05270 */
[----:B------:R-:W-:Y:S05]  /*8760*/  WARPSYNC.ALL ;  /* 0x0000000000007948 */ /* 0x000fea0003800000 */
[----:B------:R-:W-:Y:S01]  /*8770*/  R2UR UR4, R39 ;  /* 0x00000000270472ca */ /* 0x000fe200000e0000 */
[--C-:B-1----:R-:W-:Y:S01]  /*8780*/  HADD2.F32 R40, -RZ, R48.reuse.H0_H0 ;  /* 0x20000030ff287230 */ /* 0x102fe20000004100 */
[----:B------:R-:W-:Y:S01]  /*8790*/  R2UR UR5, R99 ;  /* 0x00000000630572ca */ /* 0x000fe200000e0000 */
[----:B------:R-:W-:Y:S01]  /*87a0*/  HADD2.F32 R42, -RZ, R48.H1_H1 ;  /* 0x30000030ff2a7230 */ /* 0x000fe20000004100 */
[----:B------:R-:W-:Y:S01]  /*87b0*/  BSSY.RECONVERGENT B0, `(.L_x_130) ;  /* 0x000008a000007945 */ /* 0x000fe20003800200 */
[--C-:B------:R-:W-:Y:S02]  /*87c0*/  HADD2.F32 R43, -RZ, R49.reuse.H0_H0 ;  /* 0x20000031ff2b7230 */ /* 0x100fe40000004100 */
[----:B------:R-:W-:Y:S02]  /*87d0*/  HADD2.F32 R44, -RZ, R49.H1_H1 ;  /* 0x30000031ff2c7230 */ /* 0x000fe40000004100 */
[--C-:B------:R-:W-:Y:S02]  /*87e0*/  HADD2.F32 R45, -RZ, R50.reuse.H0_H0 ;  /* 0x20000032ff2d7230 */ /* 0x100fe40000004100 */
[----:B------:R-:W-:Y:S02]  /*87f0*/  HADD2.F32 R46, -RZ, R50.H1_H1 ;  /* 0x30000032ff2e7230 */ /* 0x000fe40000004100 */
[----:B---3--:R-:W1:Y:S01]  /*8800*/  LDTM.x32 R4, tmem[UR4+0x60] ;  /* 0x00006004000479ee */ /* 0x008e6200082c0000 */
[----:B------:R-:W-:Y:S01]  /*8810*/  NOP ;  /* 0x0000000000007918 */ /* 0x000fe20000000000 */
[----:B------:R-:W-:Y:S01]  /*8820*/  UIADD3 UR4, UPT, UPT, UR5, 0xd0, URZ ;  /* 0x000000d005047890 */ /* 0x000fe2000fffe0ff */
[--C-:B------:R-:W-:Y:S02]  /*8830*/  HADD2.F32 R47, -RZ, R51.reuse.H0_H0 ;  /* 0x20000033ff2f7230 */ /* 0x100fe40000004100 */
[----:B------:R-:W-:Y:S01]  /*8840*/  HADD2.F32 R49, -RZ, R51.H1_H1 ;  /* 0x30000033ff317230 */ /* 0x000fe20000004100 */
[----:B------:R-:W-:Y:S01]  /*8850*/  UPRMT UR4, UR47, 0x654, UR4 ;  /* 0x000006542f047896 */ /* 0x000fe20008000004 */
[--C-:B------:R-:W-:Y:S02]  /*8860*/  HADD2.F32 R48, -RZ, R56.reuse.H0_H0 ;  /* 0x20000038ff307230 */ /* 0x100fe40000004100 */
[----:B------:R-:W-:Y:S02]  /*8870*/  HADD2.F32 R51, -RZ, R56.H1_H1 ;  /* 0x30000038ff337230 */ /* 0x000fe40000004100 */
[--C-:B------:R-:W-:Y:S02]  /*8880*/  HADD2.F32 R50, -RZ, R57.reuse.H0_H0 ;  /* 0x20000039ff327230 */ /* 0x100fe40000004100 */
[----:B------:R-:W-:Y:S02]  /*8890*/  HADD2.F32 R52, -RZ, R57.H1_H1 ;  /* 0x30000039ff347230 */ /* 0x000fe40000004100 */
[----:B-1----:R-:W-:Y:S01]  /*88a0*/  SYNCS.ARRIVE.TRANS64.RED.A1T0 RZ, [UR4], RZ ;  /* 0x000000ffffff79a7 */ /* 0x002fe20008100404 */
[--C-:B------:R-:W-:Y:S02]  /*88b0*/  HADD2.F32 R53, -RZ, R58.reuse.H0_H0 ;  /* 0x2000003aff357230 */ /* 0x100fe40000004100 */
[----:B------:R-:W-:Y:S02]  /*88c0*/  HADD2.F32 R54, -RZ, R58.H1_H1 ;  /* 0x3000003aff367230 */ /* 0x000fe40000004100 */
[--C-:B------:R-:W-:Y:S02]  /*88d0*/  HADD2.F32 R55, -RZ, R59.reuse.H0_H0 ;  /* 0x2000003bff377230 */ /* 0x100fe40000004100 */
[----:B------:R-:W-:Y:S02]  /*88e0*/  HADD2.F32 R56, -RZ, R59.H1_H1 ;  /* 0x3000003bff387230 */ /* 0x000fe40000004100 */
[C---:B------:R-:W-:Y:S01]  /*88f0*/  FMUL R4, R38.reuse, R4 ;  /* 0x0000000426047220 */ /* 0x040fe20000400000 */
[C---:B------:R-:W-:Y:S01]  /*8900*/  FMUL R5, R38.reuse, R5 ;  /* 0x0000000526057220 */ /* 0x040fe20000400000 */
[C---:B------:R-:W-:Y:S01]  /*8910*/  FMUL R6, R38.reuse, R6 ;  /* 0x0000000626067220 */ /* 0x040fe20000400000 */
[C---:B------:R-:W-:Y:S01]  /*8920*/  FMUL R7, R38.reuse, R7 ;  /* 0x0000000726077220 */ /* 0x040fe20000400000 */
[C---:B------:R-:W-:Y:S01]  /*8930*/  FFMA R4, R41.reuse, R40, R4 ;  /* 0x0000002829047223 */ /* 0x040fe20000000004 */
[C---:B------:R-:W-:Y:S01]  /*8940*/  FFMA R5, R41.reuse, R42, R5 ;  /* 0x0000002a29057223 */ /* 0x040fe20000000005 */
[C---:B------:R-:W-:Y:S01]  /*8950*/  FFMA R6, R41.reuse, R43, R6 ;  /* 0x0000002b29067223 */ /* 0x040fe20000000006 */
[----:B------:R-:W-:Y:S01]  /*8960*/  FFMA R7, R41, R44, R7 ;  /* 0x0000002c29077223 */ /* 0x000fe20000000007 */
[C---:B------:R-:W-:Y:S01]  /*8970*/  FMUL R8, R38.reuse, R8 ;  /* 0x0000000826087220 */ /* 0x040fe20000400000 */
[C---:B------:R-:W-:Y:S01]  /*8980*/  FMUL R9, R38.reuse, R9 ;  /* 0x0000000926097220 */ /* 0x040fe20000400000 */
[----:B------:R-:W-:Y:S01]  /*8990*/  F2FP.F16.F32.PACK_AB R100, R5, R4 ;  /* 0x000000040564723e */ /* 0x000fe200000000ff */
[C---:B------:R-:W-:Y:S01]  /*89a0*/  FMUL R0, R38.reuse, R10 ;  /* 0x0000000a26007220 */ /* 0x040fe20000400000 */
[----:B------:R-:W-:Y:S01]  /*89b0*/  F2FP.F16.F32.PACK_AB R101, R7, R6 ;  /* 0x000000060765723e */ /* 0x000fe200000000ff */
[C---:B------:R-:W-:Y:S01]  /*89c0*/  FFMA R8, R41.reuse, R45, R8 ;  /* 0x0000002d29087223 */ /* 0x040fe20000000008 */
[C---:B------:R-:W-:Y:S01]  /*89d0*/  FFMA R9, R41.reuse, R46, R9 ;  /* 0x0000002e29097223 */ /* 0x040fe20000000009 */
[----:B------:R-:W-:Y:S01]  /*89e0*/  FFMA R0, R41, R47, R0 ;  /* 0x0000002f29007223 */ /* 0x000fe20000000000 */
[C---:B------:R-:W-:Y:S01]  /*89f0*/  FMUL R2, R38.reuse, R11 ;  /* 0x0000000b26027220 */ /* 0x040fe20000400000 */
[C---:B------:R-:W-:Y:S01]  /*8a00*/  FMUL R3, R38.reuse, R12 ;  /* 0x0000000c26037220 */ /* 0x040fe20000400000 */
[C---:B------:R-:W-:Y:S01]  /*8a10*/  FMUL R10, R38.reuse, R13 ;  /* 0x0000000d260a7220 */ /* 0x040fe20000400000 */
[----:B------:R-:W-:Y:S01]  /*8a20*/  F2FP.F16.F32.PACK_AB R102, R9, R8 ;  /* 0x000000080966723e */ /* 0x000fe200000000ff */
[C---:B------:R-:W-:Y:S01]  /*8a30*/  FFMA R2, R41.reuse, R49, R2 ;  /* 0x0000003129027223 */ /* 0x040fe20000000002 */
[C---:B------:R-:W-:Y:S01]  /*8a40*/  FFMA R3, R41.reuse, R48, R3 ;  /* 0x0000003029037223 */ /* 0x040fe20000000003 */
[C---:B------:R-:W-:Y:S01]  /*8a50*/  FFMA R10, R41.reuse, R51, R10 ;  /* 0x00000033290a7223 */ /* 0x040fe2000000000a */
[C---:B------:R-:W-:Y:S01]  /*8a60*/  FMUL R11, R38.reuse, R14 ;  /* 0x0000000e260b7220 */ /* 0x040fe20000400000 */
[C---:B------:R-:W-:Y:S01]  /*8a70*/  FMUL R15, R38.reuse, R15 ;  /* 0x0000000f260f7220 */ /* 0x040fe20000400000 */
[C---:B------:R-:W-:Y:S01]  /*8a80*/  FMUL R12, R38.reuse, R16 ;  /* 0x00000010260c7220 */ /* 0x040fe20000400000 */
[C---:B------:R-:W-:Y:S01]  /*8a90*/  FMUL R13, R38.reuse, R17 ;  /* 0x00000011260d7220 */ /* 0x040fe20000400000 */
[C---:B------:R-:W-:Y:S01]  /*8aa0*/  FFMA R11, R41.reuse, R50, R11 ;  /* 0x00000032290b7223 */ /* 0x040fe2000000000b */
[C---:B------:R-:W-:Y:S01]  /*8ab0*/  FMUL R14, R38.reuse, R18 ;  /* 0x00000012260e7220 */ /* 0x040fe20000400000 */
[C---:B------:R-:W-:Y:S01]  /*8ac0*/  FFMA R15, R41.reuse, R52, R15 ;  /* 0x00000034290f7223 */ /* 0x040fe2000000000f */
[--C-:B------:R-:W-:Y:S02]  /*8ad0*/  HADD2.F32 R57, -RZ, R64.reuse.H0_H0 ;  /* 0x20000040ff397230 */ /* 0x100fe40000004100 */
[----:B------:R-:W-:Y:S01]  /*8ae0*/  FMUL R19, R38, R19 ;  /* 0x0000001326137220 */ /* 0x000fe20000400000 */
[----:B------:R-:W-:Y:S01]  /*8af0*/  F2FP.F16.F32.PACK_AB R103, R2, R0 ;  /* 0x000000000267723e */ /* 0x000fe200000000ff */
[C---:B------:R-:W-:Y:S01]  /*8b00*/  FFMA R12, R41.reuse, R53, R12 ;  /* 0x00000035290c7223 */ /* 0x040fe2000000000c */
[----:B------:R-:W-:Y:S02]  /*8b10*/  HADD2.F32 R58, -RZ, R64.H1_H1 ;  /* 0x30000040ff3a7230 */ /* 0x000fe40000004100 */
[C---:B------:R-:W-:Y:S01]  /*8b20*/  FMUL R16, R38.reuse, R20 ;  /* 0x0000001426107220 */ /* 0x040fe20000400000 */
[C---:B------:R-:W-:Y:S01]  /*8b30*/  FFMA R13, R41.reuse, R54, R13 ;  /* 0x00000036290d7223 */ /* 0x040fe2000000000d */
[----:B------:R1:W-:Y:S01]  /*8b40*/  STS.128 [R93+0x6000], R100 ;  /* 0x006000645d007388 */ /* 0x0003e20000000c00 */
[--C-:B------:R-:W-:Y:S02]  /*8b50*/  HADD2.F32 R59, -RZ, R65.reuse.H0_H0 ;  /* 0x20000041ff3b7230 */ /* 0x100fe40000004100 */
[C---:B------:R-:W-:Y:S01]  /*8b60*/  FMUL R17, R38.reuse, R21 ;  /* 0x0000001526117220 */ /* 0x040fe20000400000 */
[C---:B------:R-:W-:Y:S01]  /*8b70*/  FFMA R14, R41.reuse, R55, R14 ;  /* 0x00000037290e7223 */ /* 0x040fe2000000000e */
[----:B------:R-:W-:Y:S02]  /*8b80*/  HADD2.F32 R60, -RZ, R65.H1_H1 ;  /* 0x30000041ff3c7230 */ /* 0x000fe40000004100 */
[C---:B------:R-:W-:Y:S01]  /*8b90*/  FMUL R18, R38.reuse, R22 ;  /* 0x0000001626127220 */ /* 0x040fe20000400000 */
[C---:B------:R-:W-:Y:S01]  /*8ba0*/  FFMA R19, R41.reuse, R56, R19 ;  /* 0x0000003829137223 */ /* 0x040fe20000000013 */
        /* <DEDUP_REMOVED lines=13> */
[----:B------:R-:W-:Y:S01]  /*8c80*/  FMUL R27, R38, R27 ;  /* 0x0000001b261b7220 */ /* 0x000fe20000400000 */
[----:B------:R-:W-:Y:S01]  /*8c90*/  F2FP.F16.F32.PACK_AB R104, R10, R3 ;  /* 0x000000030a68723e */ /* 0x000fe200000000ff */
[----:B------:R-:W-:Y:S01]  /*8ca0*/  FFMA R20, R41, R61, R20 ;  /* 0x0000003d29147223 */ /* 0x000fe20000000014 */
[----:B------:R-:W-:Y:S01]  /*8cb0*/  F2FP.F16.F32.PACK_AB R105, R15, R11 ;  /* 0x0000000b0f69723e */ /* 0x000fe200000000ff */
[----:B------:R-:W-:Y:S01]  /*8cc0*/  HADD2.F32 R66, -RZ, R72.H1_H1 ;  /* 0x30000048ff427230 */ /* 0x000fe20000004100 */
[----:B------:R-:W-:Y:S01]  /*8cd0*/  F2FP.F16.F32.PACK_AB R106, R13, R12 ;  /* 0x0000000c0d6a723e */ /* 0x000fe200000000ff */
[C---:B------:R-:W-:Y:S01]  /*8ce0*/  FMUL R24, R38.reuse, R28 ;  /* 0x0000001c26187220 */ /* 0x040fe20000400000 */
[----:B------:R-:W-:Y:S01]  /*8cf0*/  F2FP.F16.F32.PACK_AB R107, R19, R14 ;  /* 0x0000000e136b723e */ /* 0x000fe200000000ff */
[C---:B------:R-:W-:Y:S01]  /*8d00*/  FFMA R21, R41.reuse, R62, R21 ;  /* 0x0000003e29157223 */ /* 0x040fe20000000015 */
[--C-:B------:R-:W-:Y:S02]  /*8d10*/  HADD2.F32 R67, -RZ, R73.reuse.H0_H0 ;  /* 0x20000049ff437230 */ /* 0x100fe40000004100 */
[C---:B------:R-:W-:Y:S01]  /*8d20*/  FMUL R25, R38.reuse, R29 ;  /* 0x0000001d26197220 */ /* 0x040fe20000400000 */
[C---:B------:R-:W-:Y:S01]  /*8d30*/  FFMA R22, R41.reuse, R63, R22 ;  /* 0x0000003f29167223 */ /* 0x040fe20000000016 */
[----:B------:R1:W-:Y:S01]  /*8d40*/  STS.128 [R92+0x6010], R104 ;  /* 0x006010685c007388 */ /* 0x0003e20000000c00 */
        /* <DEDUP_REMOVED lines=48> */
.L_x_131:
[----:B------:R-:W-:Y:S05]  /*9050*/  BSYNC.RECONVERGENT B0 ;  /* 0x0000000000007941 */ /* 0x000fea0003800200 */
.L_x_130:
[----:B------:R-:W-:Y:S01]  /*9060*/  BAR.SYNC.DEFER_BLOCKING 0x1, 0x80 ;  /* 0x0042000000007b1d */ /* 0x000fe20000010000 */
[----:B------:R-:W-:Y:S01]  /*9070*/  UISETP.NE.AND UP0, UPT, UR52, -0x4, UPT ;  /* 0xfffffffc3400788c */ /* 0x000fe2000bf05270 */
[----:B------:R-:W-:Y:S08]  /*9080*/  IADD3 R0, PT, PT, R36, 0x1, RZ ;  /* 0x0000000124007810 */ /* 0x000ff00007ffe0ff */
[----:B------:R-:W-:Y:S05]  /*9090*/  BRA.U !UP0, `(.L_x_132) ;  /* 0x0000000108287547 */ /* 0x000fea000b800000 */
[----:B------:R-:W-:Y:S01]  /*90a0*/  ISETP.NE.AND P0, PT, R98, RZ, PT ;  /* 0x000000ff6200720c */ /* 0x000fe20003f05270 */
[----:B------:R-:W-:Y:S01]  /*90b0*/  IMAD.U32 R3, RZ, RZ, UR46 ;  /* 0x0000002eff037e24 */ /* 0x000fe2000f8e00ff */
[----:B------:R-:W-:Y:S01]  /*90c0*/  UIADD3 UR4, UPT, UPT, UR46, 0x1, URZ ;  /* 0x000000012e047890 */ /* 0x000fe2000fffe0ff */
[----:B------:R-:W-:Y:S03]  /*90d0*/  IMAD.U32 R2, RZ, RZ, UR47 ;  /* 0x0000002fff027e24 */ /* 0x000fe6000f8e00ff */
[----:B------:R-:W-:Y:S04]  /*90e0*/  UISETP.NE.AND UP0, UPT, UR4, 0x4, UPT ;  /* 0x000000040400788c */ /* 0x000fe8000bf05270 */
[----:B------:R-:W-:Y:S03]  /*90f0*/  USEL UR46, UR4, URZ, UP0 ;  /* 0x000000ff042e7287 */ /* 0x000fe60008000000 */
[----:B------:R-:W-:Y:S05]  /*9100*/  @P0 LEA R3, R3, UR44, 0x3 ;  /* 0x0000002c03030c11 */ /* 0x000fea000f8e18ff */
[----:B------:R-:W-:Y:S05]  /*9110*/  @P0 VIADD R3, R3, 0x60 ;  /* 0x0000006003030836 */ /* 0x000fea0000000000 */
[----:B------:R-:W-:Y:S04]  /*9120*/  @P0 PRMT R2, R2, 0x654, R3 ;  /* 0x0000065402020816 */ /* 0x000fe80000000003 */
[----:B------:R3:W-:Y:S03]  /*9130*/  @P0 SYNCS.ARRIVE.TRANS64.RED.A1T0 RZ, [R2+URZ], RZ ;  /* 0x000000ff02ff09a7 */ /* 0x0007e600081004ff */
.L_x_132:
[----:B------:R-:W-:Y:S01]  /*9140*/  R2UR UR4, R82 ;  /* 0x00000000520472ca */ /* 0x000fe200000e0000 */
[----:B------:R-:W-:Y:S01]  /*9150*/  UISETP.NE.AND UP0, UPT, UR62, URZ, UPT ;  /* 0x000000ff3e00728c */ /* 0x000fe2000bf05270 */
[----:B------:R-:W-:Y:S01]  /*9160*/  ISETP.NE.AND P0, PT, R86, 0x2, PT ;  /* 0x000000025600780c */ /* 0x000fe20003f05270 */
[----:B------:R-:W-:Y:S01]  /*9170*/  UIADD3 UR20, UPT, UPT, UR37, UR63, URZ ;  /* 0x0000003f25147290 */ /* 0x000fe2000fffe0ff */
[----:B------:R-:W-:Y:S01]  /*9180*/  ISETP.NE.AND P1, PT, R0, 0x4, PT ;  /* 0x000000040000780c */ /* 0x000fe20003f25270 */
[----:B------:R-:W-:Y:S01]  /*9190*/  UIADD3 UR52, UPT, UPT, UR52, 0x4, URZ ;  /* 0x0000000434347890 */ /* 0x000fe2000fffe0ff */
[----:B------:R-:W-:Y:S01]  /*91a0*/  SEL R3, RZ, 0x1, P0 ;  /* 0x00000001ff037807 */ /* 0x000fe20000000000 */
[----:B------:R-:W-:Y:S01]  /*91b0*/  UMOV UR36, UR61 ;  /* 0x0000003d00247c82 */ /* 0x000fe20008000000 */
[----:B---3--:R-:W-:Y:S02]  /*91c0*/  SEL R2, RZ, 0x1, P1 ;  /* 0x00000001ff027807 */ /* 0x008fe40000800000 */
[----:B------:R-:W-:Y:S02]  /*91d0*/  LOP3.LUT R88, R88, R3, RZ, 0x3c, !PT ;  /* 0x0000000358587212 */ /* 0x000fe400078e3cff */
[----:B------:R-:W-:Y:S01]  /*91e0*/  LOP3.LUT R89, R89, R2, RZ, 0x3c, !PT ;  /* 0x0000000259597212 */ /* 0x000fe200078e3cff */
[----:B------:R-:W-:Y:S01]  /*91f0*/  UIADD3 UR16, UPT, UPT, UR38, UR4, URZ ;  /* 0x0000000426107290 */ /* 0x000fe2000fffe0ff */
[----:B------:R-:W-:Y:S02]  /*9200*/  SEL R86, R86, RZ, P0 ;  /* 0x000000ff56567207 */ /* 0x000fe40000000000 */
[----:B------:R-:W-:Y:S01]  /*9210*/  SEL R36, R0, RZ, P1 ;  /* 0x000000ff00247207 */ /* 0x000fe20000800000 */
[----:B------:R-:W-:Y:S08]  /*9220*/  BRA.U UP0, `(.L_x_133) ;  /* 0xffffffbd00dc7547 */ /* 0x000ff0000b83ffff */
[----:B------:R-:W-:-:S13]  /*9230*/  R2UR UR4, R83 ;  /* 0x00000000530472ca */ /* 0x000fda00000e0000 */
[----:B------:R-:W-:-:S09]  /*9240*/  UISETP.NE.AND UP0, UPT, UR4, URZ, UPT ;  /* 0x000000ff0400728c */ /* 0x000fd2000bf05270 */
[----:B------:R-:W-:Y:S05]  /*9250*/  BRA.U !UP0, `(.L_x_134) ;  /* 0x0000000108487547 */ /* 0x000fea000b800000 */
[----:B------:R-:W3:Y:S02]  /*9260*/  LDCU.64 UR4, c[0x0][0x890] ;  /* 0x00011200ff0477ac */ /* 0x000ee40008000a00 */
[----:B---3--:R-:W-:-:S04]  /*9270*/  UISETP.NE.U32.AND UP0, UPT, UR4, URZ, UPT ;  /* 0x000000ff0400728c */ /* 0x008fc8000bf05070 */
[----:B------:R-:W-:-:S09]  /*9280*/  UISETP.NE.AND.EX UP0, UPT, UR5, URZ, UPT, UP0 ;  /* 0x000000ff0500728c */ /* 0x000fd2000bf05300 */
[----:B------:R-:W-:Y:S05]  /*9290*/  BRA.U UP0, `(.L_x_135) ;  /* 0x00000001000c7547 */ /* 0x000fea000b800000 */
[----:B------:R-:W-:-:S13]  /*92a0*/  FSETP.NEU.AND P0, PT, R41, RZ, PT ;  /* 0x000000ff2900720b */ /* 0x000fda0003f0d000 */
[----:B------:R-:W-:Y:S05]  /*92b0*/  @!P0 EXIT ;  /* 0x000000000000894d */ /* 0x000fea0003800000 */
[----:B------:R-:W-:Y:S05]  /*92c0*/  BRA `(.L_x_134) ;  /* 0x00000000002c7947 */ /* 0x000fea0003800000 */
.L_x_135:
[----:B------:R-:W-:Y:S01]  /*92d0*/  ISETP.NE.AND P0, PT, R85, RZ, PT ;  /* 0x000000ff5500720c */ /* 0x000fe20003f05270 */
[----:B------:R-:W-:-:S12]  /*92e0*/  BSSY.RECONVERGENT B0, `(.L_x_134) ;  /* 0x0000009000007945 */ /* 0x000fd80003800200 */
[----:B------:R-:W-:Y:S05]  /*92f0*/  @P0 BRA `(.L_x_136) ;  /* 0x0000000000140947 */ /* 0x000fea0003800000 */
[----:B------:R-:W3:Y:S02]  /*9300*/  LDCU.64 UR4, c[0x0][0x888] ;  /* 0x00011100ff0477ac */ /* 0x000ee40008000a00 */
[----:B---3--:R-:W-:-:S04]  /*9310*/  ISETP.NE.U32.AND P0, PT, RZ, UR4, PT ;  /* 0x00000004ff007c0c */ /* 0x008fc8000bf05070 */
[----:B------:R-:W-:-:S13]  /*9320*/  ISETP.NE.AND.EX P0, PT, RZ, UR5, PT, P0 ;  /* 0x00000005ff007c0c */ /* 0x000fda000bf05300 */
[----:B------:R-:W-:Y:S05]  /*9330*/  @!P0 EXIT ;  /* 0x000000000000894d */ /* 0x000fea0003800000 */
[----:B------:R-:W-:Y:S05]  /*9340*/  BRA `(.L_x_137) ;  /* 0x0000000000087947 */ /* 0x000fea0003800000 */
.L_x_136:
[----:B------:R-:W-:-:S13]  /*9350*/  FSETP.NEU.AND P0, PT, R41, RZ, PT ;  /* 0x000000ff2900720b */ /* 0x000fda0003f0d000 */
[----:B------:R-:W-:Y:S05]  /*9360*/  @!P0 EXIT ;  /* 0x000000000000894d */ /* 0x000fea0003800000 */
.L_x_137:
[----:B------:R-:W-:Y:S05]  /*9370*/  BSYNC.RECONVERGENT B0 ;  /* 0x0000000000007941 */ /* 0x000fea0003800200 */
.L_x_134:
[----:B------:R-:W-:Y:S01]  /*9380*/  ULEA UR4, UR46, UR44, 0x3 ;  /* 0x0000002c2e047291 */ /* 0x000fe2000f8e18ff */
[----:B------:R-:W-:-:S04]  /*9390*/  DEPBAR.LE SB0, 0x0 ;  /* 0x000080000000791a */ /* 0x000fc80000000000 */
[----:B------:R-:W-:-:S04]  /*93a0*/  UIADD3 UR4, UPT, UPT, UR4, 0x60, URZ ;  /* 0x0000006004047890 */ /* 0x000fc8000fffe0ff */
[----:B------:R-:W-:-:S09]  /*93b0*/  UPRMT UR4, UR47, 0x654, UR4 ;  /* 0x000006542f047896 */ /* 0x000fd20008000004 */
[----:B------:R-:W-:Y:S01]  /*93c0*/  SYNCS.ARRIVE.TRANS64.RED.A1T0 RZ, [UR4], RZ ;  /* 0x000000ffffff79a7 */ /* 0x000fe20008100404 */
[----:B------:R-:W-:Y:S05]  /*93d0*/  EXIT ;  /* 0x000000000000794d */ /* 0x000fea0003800000 */
.L_x_24:
[----:B--2---:R2:W3:Y:S02]  /*93e0*/  SYNCS.PHASECHK.TRANS64.TRYWAIT P0, [R3+URZ+0x100], R2 ;  /* 0x00010002030075a7 */ /* 0x0044e400080011ff */
[----:B---3--:R-:W-:Y:S05]  /*93f0*/  @!P0 NANOSLEEP.SYNCS 0x989680 ;  /* 0x009896800000895d */ /* 0x008fea0003900000 */
[----:B------:R-:W3:Y:S02]  /*9400*/  @!P0 SYNCS.PHASECHK.TRANS64 P0, [R3+URZ+0x100], R2 ;  /* 0x00010002030085a7 */ /* 0x000ee400080010ff */
[----:B---3--:R-:W-:Y:S05]  /*9410*/  @!P0 BRA `(.L_x_24) ;  /* 0xfffffffc00f08947 */ /* 0x008fea000383ffff */
[----:B------:R-:W-:Y:S05]  /*9420*/  BRA `(.L_x_138) ;  /* 0xffffff8400207947 */ /* 0x000fea000383ffff */
.L_x_27:
[----:B-1----:R-:W-:-:S07]  /*9430*/  MOV R0, UR33 ;  /* 0x0000002100007c02 */ /* 0x002fce0008000f00 */
.L_x_139:
[----:B-1----:R1:W2:Y:S02]  /*9440*/  SYNCS.PHASECHK.TRANS64.TRYWAIT P0, [R0+URZ+0x20], R3 ;  /* 0x00002003000075a7 */ /* 0x0022a400080011ff */
[----:B--2---:R-:W-:Y:S05]  /*9450*/  @!P0 NANOSLEEP.SYNCS 0x989680 ;  /* 0x009896800000895d */ /* 0x004fea0003900000 */
[----:B------:R-:W2:Y:S02]  /*9460*/  @!P0 SYNCS.PHASECHK.TRANS64 P0, [R0+URZ+0x20], R3 ;  /* 0x00002003000085a7 */ /* 0x000ea400080010ff */
[----:B--2---:R-:W-:Y:S05]  /*9470*/  @!P0 BRA `(.L_x_139) ;  /* 0xfffffffc00f08947 */ /* 0x004fea000383ffff */
[----:B------:R-:W-:Y:S05]  /*9480*/  BRA `(.L_x_26) ;  /* 0xffffff8400687947 */ /* 0x000fea000383ffff */
.L_x_34:
[----:B-1----:R-:W-:-:S07]  /*9490*/  MOV R0, UR17 ;  /* 0x0000001100007c02 */ /* 0x002fce0008000f00 */
.L_x_140:
[----:B-1----:R1:W2:Y:S02]  /*94a0*/  SYNCS.PHASECHK.TRANS64.TRYWAIT P0, [R0+URZ+0x20], R3 ;  /* 0x00002003000075a7 */ /* 0x0022a400080011ff */
[----:B--2---:R-:W-:Y:S05]  /*94b0*/  @!P0 NANOSLEEP.SYNCS 0x989680 ;  /* 0x009896800000895d */ /* 0x004fea0003900000 */
[----:B------:R-:W2:Y:S02]  /*94c0*/  @!P0 SYNCS.PHASECHK.TRANS64 P0, [R0+URZ+0x20], R3 ;  /* 0x00002003000085a7 */ /* 0x000ea400080010ff */
[----:B--2---:R-:W-:Y:S05]  /*94d0*/  @!P0 BRA `(.L_x_140) ;  /* 0xfffffffc00f08947 */ /* 0x004fea000383ffff */
[----:B------:R-:W-:Y:S05]  /*94e0*/  BRA `(.L_x_33) ;  /* 0xffffff8800247947 */ /* 0x000fea000383ffff */
.L_x_39:
[----:B-1----:R1:W2:Y:S02]  /*94f0*/  SYNCS.PHASECHK.TRANS64.TRYWAIT P0, [R3+URZ+0x90], R0 ;  /* 0x00009000030075a7 */ /* 0x0022a400080011ff */
[----:B--2---:R-:W-:Y:S05]  /*9500*/  @!P0 NANOSLEEP.SYNCS 0x989680 ;  /* 0x009896800000895d */ /* 0x004fea0003900000 */
[----:B------:R-:W2:Y:S02]  /*9510*/  @!P0 SYNCS.PHASECHK.TRANS64 P0, [R3+URZ+0x90], R0 ;  /* 0x00009000030085a7 */ /* 0x000ea400080010ff */
[----:B--2---:R-:W-:Y:S05]  /*9520*/  @!P0 BRA `(.L_x_39) ;  /* 0xfffffffc00f08947 */ /* 0x004fea000383ffff */
[----:B------:R-:W-:Y:S05]  /*9530*/  BRA `(.L_x_141) ;  /* 0xffffff8800c87947 */ /* 0x000fea000383ffff */
.L_x_43:
[----:B-1----:R-:W-:-:S07]  /*9540*/  MOV R0, UR4 ;  /* 0x0000000400007c02 */ /* 0x002fce0008000f00 */
.L_x_142:
[----:B-1----:R1:W2:Y:S02]  /*9550*/  SYNCS.PHASECHK.TRANS64.TRYWAIT P0, [R0+URZ], R3 ;  /* 0x00000003000075a7 */ /* 0x0022a400080011ff */
[----:B--2---:R-:W-:Y:S05]  /*9560*/  @!P0 NANOSLEEP.SYNCS 0x989680 ;  /* 0x009896800000895d */ /* 0x004fea0003900000 */
[----:B------:R-:W2:Y:S02]  /*9570*/  @!P0 SYNCS.PHASECHK.TRANS64 P0, [R0+URZ], R3 ;  /* 0x00000003000085a7 */ /* 0x000ea400080010ff */
[----:B--2---:R-:W-:Y:S05]  /*9580*/  @!P0 BRA `(.L_x_142) ;  /* 0xfffffffc00f08947 */ /* 0x004fea000383ffff */
[----:B------:R-:W-:Y:S05]  /*9590*/  BRA `(.L_x_143) ;  /* 0xffffff9000707947 */ /* 0x000fea000383ffff */
.L_x_44:
[----:B------:R-:W-:-:S07]  /*95a0*/  MOV R0, UR5 ;  /* 0x0000000500007c02 */ /* 0x000fce0008000f00 */
.L_x_144:
[----:B-1----:R1:W2:Y:S02]  /*95b0*/  SYNCS.PHASECHK.TRANS64.TRYWAIT P0, [R0+URZ], R3 ;  /* 0x00000003000075a7 */ /* 0x0022a400080011ff */
[----:B--2---:R-:W-:Y:S05]  /*95c0*/  @!P0 NANOSLEEP.SYNCS 0x989680 ;  /* 0x009896800000895d */ /* 0x004fea0003900000 */
[----:B------:R-:W2:Y:S02]  /*95d0*/  @!P0 SYNCS.PHASECHK.TRANS64 P0, [R0+URZ], R3 ;  /* 0x00000003000085a7 */ /* 0x000ea400080010ff */
[----:B--2---:R-:W-:Y:S05]  /*95e0*/  @!P0 BRA `(.L_x_144) ;  /* 0xfffffffc00f08947 */ /* 0x004fea000383ffff */
[----:B------:R-:W-:Y:S05]  /*95f0*/  BRA `(.L_x_145) ;  /* 0xffffff90007c7947 */ /* 0x000fea000383ffff */
.L_x_45:
[----:B------:R-:W-:-:S07]  /*9600*/  MOV R0, UR5 ;  /* 0x0000000500007c02 */ /* 0x000fce0008000f00 */
.L_x_146:
[----:B-1----:R1:W2:Y:S02]  /*9610*/  SYNCS.PHASECHK.TRANS64.TRYWAIT P0, [R0+URZ], R3 ;  /* 0x00000003000075a7 */ /* 0x0022a400080011ff */
[----:B--2---:R-:W-:Y:S05]  /*9620*/  @!P0 NANOSLEEP.SYNCS 0x989680 ;  /* 0x009896800000895d */ /* 0x004fea0003900000 */
[----:B------:R-:W2:Y:S02]  /*9630*/  @!P0 SYNCS.PHASECHK.TRANS64 P0, [R0+URZ], R3 ;  /* 0x00000003000085a7 */ /* 0x000ea400080010ff */
[----:B--2---:R-:W-:Y:S05]  /*9640*/  @!P0 BRA `(.L_x_146) ;  /* 0xfffffffc00f08947 */ /* 0x004fea000383ffff */
[----:B------:R-:W-:Y:S05]  /*9650*/  BRA `(.L_x_147) ;  /* 0xffffff9000887947 */ /* 0x000fea000383ffff */
.L_x_48:
[----:B-1----:R1:W2:Y:S02]  /*9660*/  SYNCS.PHASECHK.TRANS64.TRYWAIT P0, [R2+URZ+0xf0], R5 ;  /* 0x0000f005020075a7 */ /* 0x0022a400080011ff */
[----:B--2---:R-:W-:Y:S05]  /*9670*/  @!P0 NANOSLEEP.SYNCS 0x989680 ;  /* 0x009896800000895d */ /* 0x004fea0003900000 */
[----:B------:R-:W2:Y:S02]  /*9680*/  @!P0 SYNCS.PHASECHK.TRANS64 P0, [R2+URZ+0xf0], R5 ;  /* 0x0000f005020085a7 */ /* 0x000ea400080010ff */
[----:B--2---:R-:W-:Y:S05]  /*9690*/  @!P0 BRA `(.L_x_48) ;  /* 0xfffffffc00f08947 */ /* 0x004fea000383ffff */
[----:B------:R-:W-:Y:S05]  /*96a0*/  BRA `(.L_x_148) ;  /* 0xffffff9000e47947 */ /* 0x000fea000383ffff */
.L_x_49:
[----:B------:R-:W-:-:S07]  /*96b0*/  MOV R2, UR4 ;  /* 0x0000000400027c02 */ /* 0x000fce0008000f00 */
.L_x_149:
[----:B-1----:R1:W2:Y:S02]  /*96c0*/  SYNCS.PHASECHK.TRANS64.TRYWAIT P0, [R2+URZ+0xa0], R5 ;  /* 0x0000a005020075a7 */ /* 0x0022a400080011ff */
[----:B--2---:R-:W-:Y:S05]  /*96d0*/  @!P0 NANOSLEEP.SYNCS 0x989680 ;  /* 0x009896800000895d */ /* 0x004fea0003900000 */
[----:B------:R-:W2:Y:S02]  /*96e0*/  @!P0 SYNCS.PHASECHK.TRANS64 P0, [R2+URZ+0xa0], R5 ;  /* 0x0000a005020085a7 */ /* 0x000ea400080010ff */
[----:B--2---:R-:W-:Y:S05]  /*96f0*/  @!P0 BRA `(.L_x_149) ;  /* 0xfffffffc00f08947 */ /* 0x004fea000383ffff */
[----:B------:R-:W-:Y:S05]  /*9700*/  BRA `(.L_x_150) ;  /* 0xffffff9000f47947 */ /* 0x000fea000383ffff */
.L_x_50:
[----:B-1----:R1:W2:Y:S02]  /*9710*/  SYNCS.PHASECHK.TRANS64.TRYWAIT P1, [R2+URZ+0x90], R5 ;  /* 0x00009005020075a7 */ /* 0x0022a400080211ff */
[----:B--2---:R-:W-:Y:S05]  /*9720*/  @!P1 NANOSLEEP.SYNCS 0x989680 ;  /* 0x009896800000995d */ /* 0x004fea0003900000 */
[----:B------:R-:W2:Y:S02]  /*9730*/  @!P1 SYNCS.PHASECHK.TRANS64 P1, [R2+URZ+0x90], R5 ;  /* 0x00009005020095a7 */ /* 0x000ea400080210ff */
[----:B--2---:R-:W-:Y:S05]  /*9740*/  @!P1 BRA `(.L_x_50) ;  /* 0xfffffffc00f09947 */ /* 0x004fea000383ffff */
[----:B------:R-:W-:Y:S05]  /*9750*/  BRA `(.L_x_151) ;  /* 0xffffff9400247947 */ /* 0x000fea000383ffff */
.L_x_53:
[----:B------:R-:W-:-:S07]  /*9760*/  MOV R0, UR4 ;  /* 0x0000000400007c02 */ /* 0x000fce0008000f00 */
.L_x_152:
[----:B-1----:R1:W2:Y:S02]  /*9770*/  SYNCS.PHASECHK.TRANS64.TRYWAIT P0, [R0+URZ+0xa0], R3 ;  /* 0x0000a003000075a7 */ /* 0x0022a400080011ff */
[----:B--2---:R-:W-:Y:S05]  /*9780*/  @!P0 NANOSLEEP.SYNCS 0x989680 ;  /* 0x009896800000895d */ /* 0x004fea0003900000 */
[----:B------:R-:W2:Y:S02]  /*9790*/  @!P0 SYNCS.PHASECHK.TRANS64 P0, [R0+URZ+0xa0], R3 ;  /* 0x0000a003000085a7 */ /* 0x000ea400080010ff */
[----:B--2---:R-:W-:Y:S05]  /*97a0*/  @!P0 BRA `(.L_x_152) ;  /* 0xfffffffc00f08947 */ /* 0x004fea000383ffff */
[----:B------:R-:W-:Y:S05]  /*97b0*/  BRA `(.L_x_52) ;  /* 0xffffff9400787947 */ /* 0x000fea000383ffff */
.L_x_60:
[----:B-1----:R1:W2:Y:S02]  /*97c0*/  SYNCS.PHASECHK.TRANS64.TRYWAIT P1, [R0+URZ+0x90], R5 ;  /* 0x00009005000075a7 */ /* 0x0022a400080211ff */
[----:B--2---:R-:W-:Y:S05]  /*97d0*/  @!P1 NANOSLEEP.SYNCS 0x989680 ;  /* 0x009896800000995d */ /* 0x004fea0003900000 */
[----:B------:R-:W2:Y:S02]  /*97e0*/  @!P1 SYNCS.PHASECHK.TRANS64 P1, [R0+URZ+0x90], R5 ;  /* 0x00009005000095a7 */ /* 0x000ea400080210ff */
[----:B--2---:R-:W-:Y:S05]  /*97f0*/  @!P1 BRA `(.L_x_60) ;  /* 0xfffffffc00f09947 */ /* 0x004fea000383ffff */
[----:B------:R-:W-:Y:S05]  /*9800*/  BRA `(.L_x_153) ;  /* 0xffffff9800ec7947 */ /* 0x000fea000383ffff */
.L_x_61:
[----:B------:R-:W-:-:S07]  /*9810*/  MOV R3, UR30 ;  /* 0x0000001e00037c02 */ /* 0x000fce0008000f00 */
.L_x_154:
[----:B-1----:R1:W2:Y:S02]  /*9820*/  SYNCS.PHASECHK.TRANS64.TRYWAIT P0, [R3+URZ+0xd0], R0 ;  /* 0x0000d000030075a7 */ /* 0x0022a400080011ff */
[----:B--2---:R-:W-:Y:S05]  /*9830*/  @!P0 NANOSLEEP.SYNCS 0x989680 ;  /* 0x009896800000895d */ /* 0x004fea0003900000 */
[----:B------:R-:W2:Y:S02]  /*9840*/  @!P0 SYNCS.PHASECHK.TRANS64 P0, [R3+URZ+0xd0], R0 ;  /* 0x0000d000030085a7 */ /* 0x000ea400080010ff */
[----:B--2---:R-:W-:Y:S05]  /*9850*/  @!P0 BRA `(.L_x_154) ;  /* 0xfffffffc00f08947 */ /* 0x004fea000383ffff */
[----:B------:R-:W-:Y:S05]  /*9860*/  BRA `(.L_x_155) ;  /* 0xffffff9c00247947 */ /* 0x000fea000383ffff */
.L_x_64:
[----:B------:R-:W-:Y:S07]  /*9870*/  MOV R0, UR5 ;  /* 0x0000000500007c02 */ /* 0x000fee0008000f00 */
.L_x_156:
[----:B-1----:R1:W2:Y:S02]  /*9880*/  SYNCS.PHASECHK.TRANS64.TRYWAIT P0, [R0+URZ], R3 ;  /* 0x00000003000075a7 */ /* 0x0022a400080011ff */
[----:B--2---:R-:W-:Y:S05]  /*9890*/  @!P0 NANOSLEEP.SYNCS 0x989680 ;  /* 0x009896800000895d */ /* 0x004fea0003900000 */
[----:B------:R-:W2:Y:S02]  /*98a0*/  @!P0 SYNCS.PHASECHK.TRANS64 P0, [R0+URZ], R3 ;  /* 0x00000003000085a7 */ /* 0x000ea400080010ff */
[----:B--2---:R-:W-:Y:S05]  /*98b0*/  @!P0 BRA `(.L_x_156) ;  /* 0xfffffffc00f08947 */ /* 0x004fea000383ffff */
[----:B------:R-:W-:Y:S05]  /*98c0*/  BRA `(.L_x_63) ;  /* 0xffffff9c00407947 */ /* 0x000fea000383ffff */
.L_x_67:
[----:B------:R-:W-:-:S07]  /*98d0*/  MOV R0, UR4 ;  /* 0x0000000400007c02 */ /* 0x000fce0008000f00 */
.L_x_157:
[----:B--2---:R2:W4:Y:S02]  /*98e0*/  SYNCS.PHASECHK.TRANS64.TRYWAIT P0, [R0+URZ], R3 ;  /* 0x00000003000075a7 */ /* 0x00452400080011ff */
[----:B----4-:R-:W-:Y:S05]  /*98f0*/  @!P0 NANOSLEEP.SYNCS 0x989680 ;  /* 0x009896800000895d */ /* 0x010fea0003900000 */
[----:B------:R-:W4:Y:S02]  /*9900*/  @!P0 SYNCS.PHASECHK.TRANS64 P0, [R0+URZ], R3 ;  /* 0x00000003000085a7 */ /* 0x000f2400080010ff */
[----:B----4-:R-:W-:Y:S05]  /*9910*/  @!P0 BRA `(.L_x_157) ;  /* 0xfffffffc00f08947 */ /* 0x010fea000383ffff */
[----:B------:R-:W-:Y:S05]  /*9920*/  BRA `(.L_x_158) ;  /* 0xffffffa0001c7947 */ /* 0x000fea000383ffff */
.L_x_68:
[----:B------:R-:W-:-:S07]  /*9930*/  MOV R0, UR5 ;  /* 0x0000000500007c02 */ /* 0x000fce0008000f00 */
.L_x_159:
[----:B-1----:R1:W2:Y:S02]  /*9940*/  SYNCS.PHASECHK.TRANS64.TRYWAIT P0, [R0+URZ], R3 ;  /* 0x00000003000075a7 */ /* 0x0022a400080011ff */
[----:B--2---:R-:W-:Y:S05]  /*9950*/  @!P0 NANOSLEEP.SYNCS 0x989680 ;  /* 0x009896800000895d */ /* 0x004fea0003900000 */
[----:B------:R-:W2:Y:S02]  /*9960*/  @!P0 SYNCS.PHASECHK.TRANS64 P0, [R0+URZ], R3 ;  /* 0x00000003000085a7 */ /* 0x000ea400080010ff */
[----:B--2---:R-:W-:Y:S05]  /*9970*/  @!P0 BRA `(.L_x_159) ;  /* 0xfffffffc00f08947 */ /* 0x004fea000383ffff */
[----:B------:R-:W-:Y:S05]  /*9980*/  BRA `(.L_x_160) ;  /* 0xffffffa000287947 */ /* 0x000fea000383ffff */
.L_x_69:
[----:B------:R-:W-:-:S07]  /*9990*/  MOV R0, UR5 ;  /* 0x0000000500007c02 */ /* 0x000fce0008000f00 */
.L_x_161:
[----:B-1----:R1:W2:Y:S02]  /*99a0*/  SYNCS.PHASECHK.TRANS64.TRYWAIT P0, [R0+URZ], R3 ;  /* 0x00000003000075a7 */ /* 0x0022a400080011ff */
[----:B--2---:R-:W-:Y:S05]  /*99b0*/  @!P0 NANOSLEEP.SYNCS 0x989680 ;  /* 0x009896800000895d */ /* 0x004fea0003900000 */
[----:B------:R-:W2:Y:S02]  /*99c0*/  @!P0 SYNCS.PHASECHK.TRANS64 P0, [R0+URZ], R3 ;  /* 0x00000003000085a7 */ /* 0x000ea400080010ff */
[----:B--2---:R-:W-:Y:S05]  /*99d0*/  @!P0 BRA `(.L_x_161) ;  /* 0xfffffffc00f08947 */ /* 0x004fea000383ffff */
[----:B------:R-:W-:Y:S05]  /*99e0*/  BRA `(.L_x_162) ;  /* 0xffffffa000347947 */ /* 0x000fea000383ffff */
.L_x_70:
[----:B------:R-:W-:-:S07]  /*99f0*/  MOV R0, UR4 ;  /* 0x0000000400007c02 */ /* 0x000fce0008000f00 */
.L_x_163:
[----:B-1----:R1:W2:Y:S02]  /*9a00*/  SYNCS.PHASECHK.TRANS64.TRYWAIT P0, [R0+URZ], R3 ;  /* 0x00000003000075a7 */ /* 0x0022a400080011ff */
[----:B--2---:R-:W-:Y:S05]  /*9a10*/  @!P0 NANOSLEEP.SYNCS 0x989680 ;  /* 0x009896800000895d */ /* 0x004fea0003900000 */
[----:B------:R-:W2:Y:S02]  /*9a20*/  @!P0 SYNCS.PHASECHK.TRANS64 P0, [R0+URZ], R3 ;  /* 0x00000003000085a7 */ /* 0x000ea400080010ff */
[----:B--2---:R-:W-:Y:S05]  /*9a30*/  @!P0 BRA `(.L_x_163) ;  /* 0xfffffffc00f08947 */ /* 0x004fea000383ffff */
[----:B------:R-:W-:Y:S05]  /*9a40*/  BRA `(.L_x_164) ;  /* 0xffffffa000407947 */ /* 0x000fea000383ffff */
.L_x_75:
[----:B--2---:R2:W3:Y:S02]  /*9a50*/  SYNCS.PHASECHK.TRANS64.TRYWAIT P0, [R12+URZ+0x90], R9 ;  /* 0x000090090c0075a7 */ /* 0x0044e400080011ff */
[----:B---3--:R-:W-:Y:S05]  /*9a60*/  @!P0 NANOSLEEP.SYNCS 0x989680 ;  /* 0x009896800000895d */ /* 0x008fea0003900000 */
[----:B------:R-:W3:Y:S02]  /*9a70*/  @!P0 SYNCS.PHASECHK.TRANS64 P0, [R12+URZ+0x90], R9 ;  /* 0x000090090c0085a7 */ /* 0x000ee400080010ff */
[----:B---3--:R-:W-:Y:S05]  /*9a80*/  @!P0 BRA `(.L_x_75) ;  /* 0xfffffffc00f08947 */ /* 0x008fea000383ffff */
[----:B------:R-:W-:Y:S05]  /*9a90*/  BRA `(.L_x_165) ;  /* 0xffffffa400607947 */ /* 0x000fea000383ffff */
.L_x_78:
[----:B------:R-:W-:Y:S07]  /*9aa0*/  MOV R0, UR21 ;  /* 0x0000001500007c02 */ /* 0x000fee0008000f00 */
.L_x_166:
[----:B--2---:R2:W3:Y:S02]  /*9ab0*/  SYNCS.PHASECHK.TRANS64.TRYWAIT P2, [R0+URZ+0x88], R11 ;  /* 0x0000880b000075a7 */ /* 0x0044e400080411ff */
[----:B---3--:R-:W-:Y:S05]  /*9ac0*/  @!P2 NANOSLEEP.SYNCS 0x989680 ;  /* 0x009896800000a95d */ /* 0x008fea0003900000 */
[----:B------:R-:W3:Y:S02]  /*9ad0*/  @!P2 SYNCS.PHASECHK.TRANS64 P2, [R0+URZ+0x88], R11 ;  /* 0x0000880b0000a5a7 */ /* 0x000ee400080410ff */
[----:B---3--:R-:W-:Y:S05]  /*9ae0*/  @!P2 BRA `(.L_x_166) ;  /* 0xfffffffc00f0a947 */ /* 0x008fea000383ffff */
[----:B------:R-:W-:Y:S05]  /*9af0*/  BRA `(.L_x_77) ;  /* 0xffffffa800c87947 */ /* 0x000fea000383ffff */
.L_x_81:
[----:B--2---:R-:W-:Y:S07]  /*9b00*/  MOV R0, UR21 ;  /* 0x0000001500007c02 */ /* 0x004fee0008000f00 */
.L_x_167:
[----:B--2---:R2:W3:Y:S02]  /*9b10*/  SYNCS.PHASECHK.TRANS64.TRYWAIT P0, [R0+URZ+0x60], R9 ;  /* 0x00006009000075a7 */ /* 0x0044e400080011ff */
[----:B---3--:R-:W-:Y:S05]  /*9b20*/  @!P0 NANOSLEEP.SYNCS 0x989680 ;  /* 0x009896800000895d */ /* 0x008fea0003900000 */
[----:B------:R-:W3:Y:S02]  /*9b30*/  @!P0 SYNCS.PHASECHK.TRANS64 P0, [R0+URZ+0x60], R9 ;  /* 0x00006009000085a7 */ /* 0x000ee400080010ff */
[----:B---3--:R-:W-:Y:S05]  /*9b40*/  @!P0 BRA `(.L_x_167) ;  /* 0xfffffffc00f08947 */ /* 0x008fea000383ffff */
[----:B------:R-:W-:Y:S05]  /*9b50*/  BRA `(.L_x_168) ;  /* 0xffffffac00247947 */ /* 0x000fea000383ffff */
.L_x_82:
[----:B------:R-:W-:Y:S07]  /*9b60*/  MOV R0, UR21 ;  /* 0x0000001500007c02 */ /* 0x000fee0008000f00 */
.L_x_169:
[----:B--2---:R2:W3:Y:S02]  /*9b70*/  SYNCS.PHASECHK.TRANS64.TRYWAIT P0, [R0+URZ+0x68], R9 ;  /* 0x00006809000075a7 */ /* 0x0044e400080011ff */
[----:B---3--:R-:W-:Y:S05]  /*9b80*/  @!P0 NANOSLEEP.SYNCS 0x989680 ;  /* 0x009896800000895d */ /* 0x008fea0003900000 */
[----:B------:R-:W3:Y:S02]  /*9b90*/  @!P0 SYNCS.PHASECHK.TRANS64 P0, [R0+URZ+0x68], R9 ;  /* 0x00006809000085a7 */ /* 0x000ee400080010ff */
[----:B---3--:R-:W-:Y:S05]  /*9ba0*/  @!P0 BRA `(.L_x_169) ;  /* 0xfffffffc00f08947 */ /* 0x008fea000383ffff */
[----:B------:R-:W-:Y:S05]  /*9bb0*/  BRA `(.L_x_170) ;  /* 0xffffffac00607947 */ /* 0x000fea000383ffff */
.L_x_83:
[----:B------:R-:W-:Y:S07]  /*9bc0*/  MOV R0, UR21 ;  /* 0x0000001500007c02 */ /* 0x000fee0008000f00 */
.L_x_171:
[----:B--2---:R2:W3:Y:S02]  /*9bd0*/  SYNCS.PHASECHK.TRANS64.TRYWAIT P0, [R0+URZ+0x70], R9 ;  /* 0x00007009000075a7 */ /* 0x0044e400080011ff */
[----:B---3--:R-:W-:Y:S05]  /*9be0*/  @!P0 NANOSLEEP.SYNCS 0x989680 ;  /* 0x009896800000895d */ /* 0x008fea0003900000 */
[----:B------:R-:W3:Y:S02]  /*9bf0*/  @!P0 SYNCS.PHASECHK.TRANS64 P0, [R0+URZ+0x70], R9 ;  /* 0x00007009000085a7 */ /* 0x000ee400080010ff */
[----:B---3--:R-:W-:Y:S05]  /*9c00*/  @!P0 BRA `(.L_x_171) ;  /* 0xfffffffc00f08947 */ /* 0x008fea000383ffff */
[----:B------:R-:W-:Y:S05]  /*9c10*/  BRA `(.L_x_172) ;  /* 0xffffffac00a87947 */ /* 0x000fea000383ffff */
.L_x_84:
[----:B------:R-:W-:Y:S07]  /*9c20*/  MOV R0, UR21 ;  /* 0x0000001500007c02 */ /* 0x000fee0008000f00 */
.L_x_173:
[----:B--2---:R2:W3:Y:S02]  /*9c30*/  SYNCS.PHASECHK.TRANS64.TRYWAIT P0, [R0+URZ+0x78], R9 ;  /* 0x00007809000075a7 */ /* 0x0044e400080011ff */
[----:B---3--:R-:W-:Y:S05]  /*9c40*/  @!P0 NANOSLEEP.SYNCS 0x989680 ;  /* 0x009896800000895d */ /* 0x008fea0003900000 */
[----:B------:R-:W3:Y:S02]  /*9c50*/  @!P0 SYNCS.PHASECHK.TRANS64 P0, [R0+URZ+0x78], R9 ;  /* 0x00007809000085a7 */ /* 0x000ee400080010ff */
[----:B---3--:R-:W-:Y:S05]  /*9c60*/  @!P0 BRA `(.L_x_173) ;  /* 0xfffffffc00f08947 */ /* 0x008fea000383ffff */
[----:B------:R-:W-:Y:S05]  /*9c70*/  BRA `(.L_x_174) ;  /* 0xffffffac00ec7947 */ /* 0x000fea000383ffff */
.L_x_86:
[----:B------:R-:W-:-:S07]  /*9c80*/  MOV R0, UR21 ;  /* 0x0000001500007c02 */ /* 0x000fce0008000f00 */
.L_x_175:
[----:B---3--:R3:W4:Y:S02]  /*9c90*/  SYNCS.PHASECHK.TRANS64.TRYWAIT P0, [R0+URZ+0x60], R3 ;  /* 0x00006003000075a7 */ /* 0x00872400080011ff */
[----:B----4-:R-:W-:Y:S05]  /*9ca0*/  @!P0 NANOSLEEP.SYNCS 0x989680 ;  /* 0x009896800000895d */ /* 0x010fea0003900000 */
[----:B------:R-:W4:Y:S02]  /*9cb0*/  @!P0 SYNCS.PHASECHK.TRANS64 P0, [R0+URZ+0x60], R3 ;  /* 0x00006003000085a7 */ /* 0x000f2400080010ff */
[----:B----4-:R-:W-:Y:S05]  /*9cc0*/  @!P0 BRA `(.L_x_175) ;  /* 0xfffffffc00f08947 */ /* 0x010fea000383ffff */
[----:B------:R-:W-:Y:S05]  /*9cd0*/  BRA `(.L_x_176) ;  /* 0xffffffb000607947 */ /* 0x000fea000383ffff */
.L_x_87:
[----:B---3--:R-:W-:-:S07]  /*9ce0*/  MOV R0, UR21 ;  /* 0x0000001500007c02 */ /* 0x008fce0008000f00 */
.L_x_177:
[----:B---3--:R3:W4:Y:S02]  /*9cf0*/  SYNCS.PHASECHK.TRANS64.TRYWAIT P0, [R0+URZ+0x68], R3 ;  /* 0x00006803000075a7 */ /* 0x00872400080011ff */
[----:B----4-:R-:W-:Y:S05]  /*9d00*/  @!P0 NANOSLEEP.SYNCS 0x989680 ;  /* 0x009896800000895d */ /* 0x010fea0003900000 */
[----:B------:R-:W4:Y:S02]  /*9d10*/  @!P0 SYNCS.PHASECHK.TRANS64 P0, [R0+URZ+0x68], R3 ;  /* 0x00006803000085a7 */ /* 0x000f2400080010ff */
[----:B----4-:R-:W-:Y:S05]  /*9d20*/  @!P0 BRA `(.L_x_177) ;  /* 0xfffffffc00f08947 */ /* 0x010fea000383ffff */
[----:B------:R-:W-:Y:S05]  /*9d30*/  BRA `(.L_x_178) ;  /* 0xffffffb000507947 */ /* 0x000fea000383ffff */
.L_x_88:
[----:B---3--:R-:W-:-:S07]  /*9d40*/  MOV R0, UR21 ;  /* 0x0000001500007c02 */ /* 0x008fce0008000f00 */
.L_x_179:
[----:B---3--:R3:W4:Y:S02]  /*9d50*/  SYNCS.PHASECHK.TRANS64.TRYWAIT P0, [R0+URZ+0x70], R3 ;  /* 0x00007003000075a7 */ /* 0x00872400080011ff */
[----:B----4-:R-:W-:Y:S05]  /*9d60*/  @!P0 NANOSLEEP.SYNCS 0x989680 ;  /* 0x009896800000895d */ /* 0x010fea0003900000 */
[----:B------:R-:W4:Y:S02]  /*9d70*/  @!P0 SYNCS.PHASECHK.TRANS64 P0, [R0+URZ+0x70], R3 ;  /* 0x00007003000085a7 */ /* 0x000f2400080010ff */
[----:B----4-:R-:W-:Y:S05]  /*9d80*/  @!P0 BRA `(.L_x_179) ;  /* 0xfffffffc00f08947 */ /* 0x010fea000383ffff */
[----:B------:R-:W-:Y:S05]  /*9d90*/  BRA `(.L_x_180) ;  /* 0xffffffb000407947 */ /* 0x000fea000383ffff */
.L_x_90:
[----:B-1----:R1:W2:Y:S02]  /*9da0*/  SYNCS.PHASECHK.TRANS64.TRYWAIT P0, [R3+URZ+0x90], R0 ;  /* 0x00009000030075a7 */ /* 0x0022a400080011ff */
[----:B--2---:R-:W-:Y:S05]  /*9db0*/  @!P0 NANOSLEEP.SYNCS 0x989680 ;  /* 0x009896800000895d */ /* 0x004fea0003900000 */
[----:B------:R-:W2:Y:S02]  /*9dc0*/  @!P0 SYNCS.PHASECHK.TRANS64 P0, [R3+URZ+0x90], R0 ;  /* 0x00009000030085a7 */ /* 0x000ea400080010ff */
[----:B--2---:R-:W-:Y:S05]  /*9dd0*/  @!P0 BRA `(.L_x_90) ;  /* 0xfffffffc00f08947 */ /* 0x004fea000383ffff */
[----:B------:R-:W-:Y:S05]  /*9de0*/  BRA `(.L_x_181) ;  /* 0xffffffb400007947 */ /* 0x000fea000383ffff */
.L_x_101:
[----:B-1----:R-:W-:Y:S04]  /*9df0*/  MOV R2, UR44 ;  /* 0x0000002c00027c02 */ /* 0x002fe80008000f00 */
[----:B------:R1:W2:Y:S03]  /*9e00*/  SYNCS.PHASECHK.TRANS64.TRYWAIT P1, [R2+URZ+0x40], R3 ;  /* 0x00004003020075a7 */ /* 0x0002a600080211ff */
[----:B--2---:R-:W-:Y:S05]  /*9e10*/  @!P1 NANOSLEEP.SYNCS 0x989680 ;  /* 0x009896800000995d */ /* 0x004fea0003900000 */
[----:B------:R-:W2:Y:S02]  /*9e20*/  @!P1 SYNCS.PHASECHK.TRANS64 P1, [R2+URZ+0x40], R3 ;  /* 0x00004003020095a7 */ /* 0x000ea400080210ff */
[----:B--2---:R-:W-:Y:S05]  /*9e30*/  @!P1 BRA `(.L_x_101) ;  /* 0xfffffffc00ec9947 */ /* 0x004fea000383ffff */
[----:B------:R-:W-:Y:S05]  /*9e40*/  BRA `(.L_x_100) ;  /* 0xffffffc000707947 */ /* 0x000fea000383ffff */
.L_x_103:
[----:B-1----:R1:W4:Y:S02]  /*9e50*/  SYNCS.PHASECHK.TRANS64.TRYWAIT P0, [R99+URZ+0xb0], R0 ;  /* 0x0000b000630075a7 */ /* 0x00232400080011ff */
[----:B----4-:R-:W-:Y:S05]  /*9e60*/  @!P0 NANOSLEEP.SYNCS 0x989680 ;  /* 0x009896800000895d */ /* 0x010fea0003900000 */
[----:B------:R-:W4:Y:S02]  /*9e70*/  @!P0 SYNCS.PHASECHK.TRANS64 P0, [R99+URZ+0xb0], R0 ;  /* 0x0000b000630085a7 */ /* 0x000f2400080010ff */
[----:B----4-:R-:W-:Y:S05]  /*9e80*/  @!P0 BRA `(.L_x_103) ;  /* 0xfffffffc00f08947 */ /* 0x010fea000383ffff */
[----:B------:R-:W-:Y:S05]  /*9e90*/  BRA `(.L_x_102) ;  /* 0xffffffc000987947 */ /* 0x000fea000383ffff */
.L_x_112:
[----:B---3--:R3:W4:Y:S02]  /*9ea0*/  SYNCS.PHASECHK.TRANS64.TRYWAIT P0, [R3+URZ+0x40], R0 ;  /* 0x00004000030075a7 */ /* 0x00872400080011ff */
[----:B----4-:R-:W-:Y:S05]  /*9eb0*/  @!P0 NANOSLEEP.SYNCS 0x989680 ;  /* 0x009896800000895d */ /* 0x010fea0003900000 */
[----:B------:R-:W4:Y:S02]  /*9ec0*/  @!P0 SYNCS.PHASECHK.TRANS64 P0, [R3+URZ+0x40], R0 ;  /* 0x00004000030085a7 */ /* 0x000f2400080010ff */
[----:B----4-:R-:W-:Y:S05]  /*9ed0*/  @!P0 BRA `(.L_x_112) ;  /* 0xfffffffc00f08947 */ /* 0x010fea000383ffff */
[----:B------:R-:W-:Y:S05]  /*9ee0*/  BRA `(.L_x_111) ;  /* 0xffffffcc00747947 */ /* 0x000fea000383ffff */
.L_x_120:
[----:B---3--:R3:W4:Y:S02]  /*9ef0*/  SYNCS.PHASECHK.TRANS64.TRYWAIT P0, [R62+URZ+0x40], R5 ;  /* 0x000040053e0075a7 */ /* 0x00872400080011ff */
[----:B----4-:R-:W-:Y:S05]  /*9f00*/  @!P0 NANOSLEEP.SYNCS 0x989680 ;  /* 0x009896800000895d */ /* 0x010fea0003900000 */
[----:B------:R-:W4:Y:S02]  /*9f10*/  @!P0 SYNCS.PHASECHK.TRANS64 P0, [R62+URZ+0x40], R5 ;  /* 0x000040053e0085a7 */ /* 0x000f2400080010ff */
[----:B----4-:R-:W-:Y:S05]  /*9f20*/  @!P0 BRA `(.L_x_120) ;  /* 0xfffffffc00f08947 */ /* 0x010fea000383ffff */
[----:B------:R-:W-:Y:S05]  /*9f30*/  BRA `(.L_x_119) ;  /* 0xffffffd800787947 */ /* 0x000fea000383ffff */
.L_x_128:
[----:B---3--:R3:W4:Y:S02]  /*9f40*/  SYNCS.PHASECHK.TRANS64.TRYWAIT P0, [R62+URZ+0x40], R5 ;  /* 0x000040053e0075a7 */ /* 0x00872400080011ff */
[----:B----4-:R-:W-:Y:S05]  /*9f50*/  @!P0 NANOSLEEP.SYNCS 0x989680 ;  /* 0x009896800000895d */ /* 0x010fea0003900000 */
[----:B------:R-:W4:Y:S02]  /*9f60*/  @!P0 SYNCS.PHASECHK.TRANS64 P0, [R62+URZ+0x40], R5 ;  /* 0x000040053e0085a7 */ /* 0x000f2400080010ff */
[----:B----4-:R-:W-:Y:S05]  /*9f70*/  @!P0 BRA `(.L_x_128) ;  /* 0xfffffffc00f08947 */ /* 0x010fea000383ffff */
[----:B------:R-:W-:Y:S05]  /*9f80*/  BRA `(.L_x_127) ;  /* 0xffffffe4007c7947 */ /* 0x000fea000383ffff */
        .weak           $__internal_0_$__cuda_sm10x_tcgen05_guardrail_trap_col_being_dealloced_not_returned_by_alloc
        .type           $__internal_0_$__cuda_sm10x_tcgen05_guardrail_trap_col_being_dealloced_not_returned_by_alloc,@function
        .size           $__internal_0_$__cuda_sm10x_tcgen05_guardrail_trap_col_being_dealloced_not_returned_by_alloc,($__internal_1_$__cuda_sm10x_tcgen05_guardrail_trap_phase_invalid_during_alloc - $__internal_0_$__cuda_sm10x_tcgen05_guardrail_trap_col_being_dealloced_not_returned_by_alloc)
$__internal_0_$__cuda_sm10x_tcgen05_guardrail_trap_col_being_dealloced_not_returned_by_alloc:
[----:B------:R-:W-:Y:S05]  /*9f90*/  BPT.TRAP 0x1 ;  /* 0x000000040000795c */ /* 0x000fea0000300000 */
[----:B------:R-:W-:-:S04]  /*9fa0*/  HFMA2 R3, -RZ, RZ, 0, 0 ;  /* 0x00000000ff037431 */ /* 0x000fc800000001ff */
[----:B------:R-:W-:Y:S05]  /*9fb0*/  RET.REL.NODEC R2 `(_ZN7cutlass13device_kernelINS_4gemm6kernel13GemmUniversalIN4cute5tupleIJiiiiEEENS1_10collective13CollectiveMmaINS1_35MainloopSm100TmaUmmaWarpSpecializedILi4ELi2ELi4ENS5_IJNS4_1CILi1EEENSA_ILi2EEESB_EEEEENS5_IJNSA_ILi128EEESF_NSA_ILi64EEEEEENS_6half_tENS5_IJlSB_lEEESI_SJ_NS4_8TiledMMAINS4_8MMA_AtomIJNS4_20SM100_MMA_F16BF16_SSISI_SI_fLi128ELi128ELNS4_4UMMA5MajorE0ELSO_0ELNSN_7ScaleInE0ELSP_0EEEEEENS4_6LayoutINS5_IJSB_SB_SB_EEENS5_IJNSA_ILi0EEESU_SU_EEEEENS5_IJNS4_10UnderscoreESX_SX_EEEEENS4_23SM90_TMA_LOAD_MULTICASTENS4_14ComposedLayoutINS4_7SwizzleILi3ELi4ELi3EEENS4_18smem_ptr_flag_bitsILi16EEENSS_INS5_IJNSA_ILi8EEESG_EEENS5_IJSG_SB_EEEEEEEvNS4_8identityENS4_13SM90_TMA_LOADES1A_vS1B_EENS_8epilogue10collective18CollectiveEpilogueINS1E_23Sm100TmaWarpSpecializedILi4ELi2ELi32ELb1ELb0EEEJSH_NS5_IJNSS_ISF_SB_EENSS_INSA_ILi32EEESB_EEEEESI_SJ_SI_SJ_NS1E_6fusion15FusionCallbacksIS1I_NS1N_17LinearCombinationISI_fSI_fLNS_15FloatRoundStyleE2EEESH_S1M_JEEENS4_5SM1004TMEM4LOAD26SM100_TMEM_LOAD_32dp32b32xES1C_NS11_INS12_ILi2ELi4ELi3EEES15_NSS_INS5_IJS16_S1K_EEENS5_IJS1K_SB_EEEEEEENS4_39AutoVectorizingCopyWithAssumedAlignmentILi128EEENS4_14SM90_TMA_STOREES21_S23_S23_EEEvvEEEEvNT_6ParamsE) ;  /* 0xffffff6002107950 */ /* 0x000fea0003c3ffff */
        .weak           $__internal_1_$__cuda_sm10x_tcgen05_guardrail_trap_phase_invalid_during_alloc
        .type           $__internal_1_$__cuda_sm10x_tcgen05_guardrail_trap_phase_invalid_during_alloc,@function
        .size           $__internal_1_$__cuda_sm10x_tcgen05_guardrail_trap_phase_invalid_during_alloc,($__internal_2_$__cuda_sm10x_tcgen05_guardrail_trap_unallocated_columns_being_dealloced - $__internal_1_$__cuda_sm10x_tcgen05_guardrail_trap_phase_invalid_during_alloc)
$__internal_1_$__cuda_sm10x_tcgen05_guardrail_trap_phase_invalid_during_alloc:
[----:B------:R-:W-:Y:S05]  /*9fc0*/  BPT.TRAP 0x1 ;  /* 0x000000040000795c */ /* 0x000fea0000300000 */
[----:B------:R-:W-:-:S04]  /*9fd0*/  MOV R5, 0x0 ;  /* 0x0000000000057802 */ /* 0x000fc80000000f00 */
[----:B------:R-:W-:Y:S05]  /*9fe0*/  RET.REL.NODEC R4 `(_ZN7cutlass13device_kernelINS_4gemm6kernel13GemmUniversalIN4cute5tupleIJiiiiEEENS1_10collective13CollectiveMmaINS1_35MainloopSm100TmaUmmaWarpSpecializedILi4ELi2ELi4ENS5_IJNS4_1CILi1EEENSA_ILi2EEESB_EEEEENS5_IJNSA_ILi128EEESF_NSA_ILi64EEEEEENS_6half_tENS5_IJlSB_lEEESI_SJ_NS4_8TiledMMAINS4_8MMA_AtomIJNS4_20SM100_MMA_F16BF16_SSISI_SI_fLi128ELi128ELNS4_4UMMA5MajorE0ELSO_0ELNSN_7ScaleInE0ELSP_0EEEEEENS4_6LayoutINS5_IJSB_SB_SB_EEENS5_IJNSA_ILi0EEESU_SU_EEEEENS5_IJNS4_10UnderscoreESX_SX_EEEEENS4_23SM90_TMA_LOAD_MULTICASTENS4_14ComposedLayoutINS4_7SwizzleILi3ELi4ELi3EEENS4_18smem_ptr_flag_bitsILi16EEENSS_INS5_IJNSA_ILi8EEESG_EEENS5_IJSG_SB_EEEEEEEvNS4_8identityENS4_13SM90_TMA_LOADES1A_vS1B_EENS_8epilogue10collective18CollectiveEpilogueINS1E_23Sm100TmaWarpSpecializedILi4ELi2ELi32ELb1ELb0EEEJSH_NS5_IJNSS_ISF_SB_EENSS_INSA_ILi32EEESB_EEEEESI_SJ_SI_SJ_NS1E_6fusion15FusionCallbacksIS1I_NS1N_17LinearCombinationISI_fSI_fLNS_15FloatRoundStyleE2EEESH_S1M_JEEENS4_5SM1004TMEM4LOAD26SM100_TMEM_LOAD_32dp32b32xES1C_NS11_INS12_ILi2ELi4ELi3EEES15_NSS_INS5_IJS16_S1K_EEENS5_IJS1K_SB_EEEEEEENS4_39AutoVectorizingCopyWithAssumedAlignmentILi128EEENS4_14SM90_TMA_STOREES21_S23_S23_EEEvvEEEEvNT_6ParamsE) ;  /* 0xffffff6004047950 */ /* 0x000fea0003c3ffff */
        .weak           $__internal_2_$__cuda_sm10x_tcgen05_guardrail_trap_unallocated_columns_being_dealloced
        .type           $__internal_2_$__cuda_sm10x_tcgen05_guardrail_trap_unallocated_columns_being_dealloced,@function
        .size           $__internal_2_$__cuda_sm10x_tcgen05_guardrail_trap_unallocated_columns_being_dealloced,(.L_x_183 - $__internal_2_$__cuda_sm10x_tcgen05_guardrail_trap_unallocated_columns_being_dealloced)
$__internal_2_$__cuda_sm10x_tcgen05_guardrail_trap_unallocated_columns_being_dealloced:
[----:B------:R-:W-:Y:S05]  /*9ff0*/  BPT.TRAP 0x1 ;  /* 0x000000040000795c */ /* 0x000fea0000300000 */
[----:B------:R-:W-:-:S04]  /*a000*/  HFMA2 R3, -RZ, RZ, 0, 0 ;  /* 0x00000000ff037431 */ /* 0x000fc800000001ff */
[----:B------:R-:W-:Y:S05]  /*a010*/  RET.REL.NODEC R2 `(_ZN7cutlass13device_kernelINS_4gemm6kernel13GemmUniversalIN4cute5tupleIJiiiiEEENS1_10collective13CollectiveMmaINS1_35MainloopSm100TmaUmmaWarpSpecializedILi4ELi2ELi4ENS5_IJNS4_1CILi1EEENSA_ILi2EEESB_EEEEENS5_IJNSA_ILi128EEESF_NSA_ILi64EEEEEENS_6half_tENS5_IJlSB_lEEESI_SJ_NS4_8TiledMMAINS4_8MMA_AtomIJNS4_20SM100_MMA_F16BF16_SSISI_SI_fLi128ELi128ELNS4_4UMMA5MajorE0ELSO_0ELNSN_7ScaleInE0ELSP_0EEEEEENS4_6LayoutINS5_IJSB_SB_SB_EEENS5_IJNSA_ILi0EEESU_SU_EEEEENS5_IJNS4_10UnderscoreESX_SX_EEEEENS4_23SM90_TMA_LOAD_MULTICASTENS4_14ComposedLayoutINS4_7SwizzleILi3ELi4ELi3EEENS4_18smem_ptr_flag_bitsILi16EEENSS_INS5_IJNSA_ILi8EEESG_EEENS5_IJSG_SB_EEEEEEEvNS4_8identityENS4_13SM90_TMA_LOADES1A_vS1B_EENS_8epilogue10collective18CollectiveEpilogueINS1E_23Sm100TmaWarpSpecializedILi4ELi2ELi32ELb1ELb0EEEJSH_NS5_IJNSS_ISF_SB_EENSS_INSA_ILi32EEESB_EEEEESI_SJ_SI_SJ_NS1E_6fusion15FusionCallbacksIS1I_NS1N_17LinearCombinationISI_fSI_fLNS_15FloatRoundStyleE2EEESH_S1M_JEEENS4_5SM1004TMEM4LOAD26SM100_TMEM_LOAD_32dp32b32xES1C_NS11_INS12_ILi2ELi4ELi3EEES15_NSS_INS5_IJS16_S1K_EEENS5_IJS1K_SB_EEEEEEENS4_39AutoVectorizingCopyWithAssumedAlignmentILi128EEENS4_14SM90_TMA_STOREES21_S23_S23_EEEvvEEEEvNT_6ParamsE) ;  /* 0xffffff5c02f87950 */ /* 0x000fea0003c3ffff */
.L_x_182:
[----:B------:R-:W-:-:S00]  /*a020*/  BRA `(.L_x_182) ;  /* 0xfffffffc00fc7947 */ /* 0x000fc0000383ffff */
[----:B------:R-:W-:-:S00]  /*a030*/  NOP ;  /* 0x0000000000007918 */ /* 0x000fc00000000000 */
        /* <DEDUP_REMOVED lines=12> */
.L_x_183:


//--------------------- .nv.global.init           --------------------------
	.section	.nv.global.init,"aw",@progbits
.nv.global.init:
	.type		$str$27,@object
	.size		$str$27,($str$28 - $str$27)
$str$27:
        /*0000*/ 	.byte	0x28, 0x61, 0x64, 0x64, 0x72, 0x65, 0x73, 0x73, 0x20, 0x26, 0x20, 0x6d, 0x61, 0x73, 0x6b, 0x29
        /*0010*/ 	.byte	0x20, 0x3d, 0x3d, 0x20, 0x30, 0x00
	.type		$str$28,@object
	.size		$str$28,($str$26 - $str$28)
$str$28:
        /*0016*/ 	.byte	0x2f, 0x74, 0x6d, 0x70, 0x2f, 0x63, 0x75, 0x74, 0x6c, 0x61, 0x73, 0x73, 0x5f, 0x73, 0x77, 0x65
        /*0026*/ 	.byte	0x65, 0x70, 0x5f, 0x73, 0x72, 0x63, 0x2f, 0x69, 0x6e, 0x63, 0x6c, 0x75, 0x64, 0x65, 0x2f, 0x63
        /*0036*/ 	.byte	0x75, 0x74, 0x65, 0x2f, 0x70, 0x6f, 0x69, 0x6e, 0x74, 0x65, 0x72, 0x5f, 0x66, 0x6c, 0x61, 0x67
        /*0046*/ 	.byte	0x67, 0x65, 0x64, 0x2e, 0x68, 0x70, 0x70, 0x00
	.type		$str$26,@object
	.size		$str$26,($str$25 - $str$26)
$str$26:
        /*004e*/ 	.byte	0x2f, 0x74, 0x6d, 0x70, 0x2f, 0x63, 0x75, 0x74, 0x6c, 0x61, 0x73, 0x73, 0x5f, 0x73, 0x77, 0x65
        /*005e*/ 	.byte	0x65, 0x70, 0x5f, 0x73, 0x72, 0x63, 0x2f, 0x69, 0x6e, 0x63, 0x6c, 0x75, 0x64, 0x65, 0x2f, 0x63
        /*006e*/ 	.byte	0x75, 0x74, 0x65, 0x2f, 0x61, 0x74, 0x6f, 0x6d, 0x2f, 0x63, 0x6f, 0x70, 0x79, 0x5f, 0x74, 0x72
        /*007e*/ 	.byte	0x61, 0x69, 0x74, 0x73, 0x5f, 0x73, 0x6d, 0x31, 0x30, 0x30, 0x2e, 0x68, 0x70, 0x70, 0x00
	.type		$str$25,@object
	.size		$str$25,(__unnamed_1 - $str$25)
$str$25:
        /*008d*/ 	.byte	0x28, 0x28, 0x75, 0x69, 0x6e, 0x74, 0x33, 0x32, 0x5f, 0x74, 0x28, 0x74, 0x68, 0x72, 0x65, 0x61
        /*009d*/ 	.byte	0x64, 0x49, 0x64, 0x78, 0x2e, 0x78, 0x29, 0x20, 0x2f, 0x20, 0x33, 0x32, 0x29, 0x20, 0x25, 0x20
        /*00ad*/ 	.byte	0x34, 0x29, 0x20, 0x3d, 0x3d, 0x20, 0x28, 0x28, 0x28, 0x74, 0x6d, 0x65, 0x6d, 0x5f, 0x61, 0x64
        /*00bd*/ 	.byte	0x64, 0x72, 0x20, 0x3e, 0x3e, 0x20, 0x31, 0x36, 0x29, 0x20, 0x2f, 0x20, 0x33, 0x32, 0x29, 0x20
        /*00cd*/ 	.byte	0x25, 0x20, 0x34, 0x29, 0x00
	.type		__unnamed_1,@object
	.size		__unnamed_1,(__unnamed_2 - __unnamed_1)
__unnamed_1:
        /*00d2*/ 	.byte	0x61, 0x75, 0x74, 0x6f, 0x20, 0x63, 0x75, 0x74, 0x65, 0x3a, 0x3a, 0x61, 0x73, 0x5f, 0x70, 0x6f
        /* <DEDUP_REMOVED lines=24> */
        /*0262*/ 	.byte	0x3e, 0x3e, 0x3e, 0x3e, 0x5d, 0x00
	.type		__unnamed_2,@object
	.size		__unnamed_2,(.L_2 - __unnamed_2)
__unnamed_2:
        /* <DEDUP_REMOVED lines=42> */
        /*0508*/ 	.byte	0x3e, 0x3e, 0x5d, 0x00
.L_2:


//--------------------- .nv.shared._ZN7cutlass13device_kernelINS_4gemm6kernel13GemmUniversalIN4cute5tupleIJiiiiEEENS1_10collective13CollectiveMmaINS1_35MainloopSm100TmaUmmaWarpSpecializedILi4ELi2ELi4ENS5_IJNS4_1CILi1EEENSA_ILi2EEESB_EEEEENS5_IJNSA_ILi128EEESF_NSA_ILi64EEEEEENS_6half_tENS5_IJlSB_lEEESI_SJ_NS4_8TiledMMAINS4_8MMA_AtomIJNS4_20SM100_MMA_F16BF16_SSISI_SI_fLi128ELi128ELNS4_4UMMA5MajorE0ELSO_0ELNSN_7ScaleInE0ELSP_0EEEEEENS4_6LayoutINS5_IJSB_SB_SB_EEENS5_IJNSA_ILi0EEESU_SU_EEEEENS5_IJNS4_10UnderscoreESX_SX_EEEEENS4_23SM90_TMA_LOAD_MULTICASTENS4_14ComposedLayoutINS4_7SwizzleILi3ELi4ELi3EEENS4_18smem_ptr_flag_bitsILi16EEENSS_INS5_IJNSA_ILi8EEESG_EEENS5_IJSG_SB_EEEEEEEvNS4_8identityENS4_13SM90_TMA_LOADES1A_vS1B_EENS_8epilogue10collective18CollectiveEpilogueINS1E_23Sm100TmaWarpSpecializedILi4ELi2ELi32ELb1ELb0EEEJSH_NS5_IJNSS_ISF_SB_EENSS_INSA_ILi32EEESB_EEEEESI_SJ_SI_SJ_NS1E_6fusion15FusionCallbacksIS1I_NS1N_17LinearCombinationISI_fSI_fLNS_15FloatRoundStyleE2EEESH_S1M_JEEENS4_5SM1004TMEM4LOAD26SM100_TMEM_LOAD_32dp32b32xES1C_NS11_INS12_ILi2ELi4ELi3EEES15_NSS_INS5_IJS16_S1K_EEENS5_IJS1K_SB_EEEEEEENS4_39AutoVectorizingCopyWithAssumedAlignmentILi128EEENS4_14SM90_TMA_STOREES21_S23_S23_EEEvvEEEEvNT_6ParamsE --------------------------
	.section	.nv.shared._ZN7cutlass13device_kernelINS_4gemm6kernel13GemmUniversalIN4cute5tupleIJiiiiEEENS1_10collective13CollectiveMmaINS1_35MainloopSm100TmaUmmaWarpSpecializedILi4ELi2ELi4ENS5_IJNS4_1CILi1EEENSA_ILi2EEESB_EEEEENS5_IJNSA_ILi128EEESF_NSA_ILi64EEEEEENS_6half_tENS5_IJlSB_lEEESI_SJ_NS4_8TiledMMAINS4_8MMA_AtomIJNS4_20SM100_MMA_F16BF16_SSISI_SI_fLi128ELi128ELNS4_4UMMA5MajorE0ELSO_0ELNSN_7ScaleInE0ELSP_0EEEEEENS4_6LayoutINS5_IJSB_SB_SB_EEENS5_IJNSA_ILi0EEESU_SU_EEEEENS5_IJNS4_10UnderscoreESX_SX_EEEEENS4_23SM90_TMA_LOAD_MULTICASTENS4_14ComposedLayoutINS4_7SwizzleILi3ELi4ELi3EEENS4_18smem_ptr_flag_bitsILi16EEENSS_INS5_IJNSA_ILi8EEESG_EEENS5_IJSG_SB_EEEEEEEvNS4_8identityENS4_13SM90_TMA_LOADES1A_vS1B_EENS_8epilogue10collective18CollectiveEpilogueINS1E_23Sm100TmaWarpSpecializedILi4ELi2ELi32ELb1ELb0EEEJSH_NS5_IJNSS_ISF_SB_EENSS_INSA_ILi32EEESB_EEEEESI_SJ_SI_SJ_NS1E_6fusion15FusionCallbacksIS1I_NS1N_17LinearCombinationISI_fSI_fLNS_15FloatRoundStyleE2EEESH_S1M_JEEENS4_5SM1004TMEM4LOAD26SM100_TMEM_LOAD_32dp32b32xES1C_NS11_INS12_ILi2ELi4ELi3EEES15_NSS_INS5_IJS16_S1K_EEENS5_IJS1K_SB_EEEEEEENS4_39AutoVectorizingCopyWithAssumedAlignmentILi128EEENS4_14SM90_TMA_STOREES21_S23_S23_EEEvvEEEEvNT_6ParamsE,"aw",@nobits
	.sectionflags	@""
	.align	16
	.zero		1024


//--------------------- .nv.shared.reserved.0     --------------------------
	.section	.nv.shared.reserved.0,"aw",@nobits
	.weak		__nv_reservedSMEM_offset_0_alias
	.size		__nv_reservedSMEM_offset_0_alias, 0, 64
	.other		__nv_reservedSMEM_offset_0_alias,@"STO_CUDA_RESERVED_SHARED STV_DEFAULT"
__nv_reservedSMEM_offset_0_alias:
	.zero		0
.nv.shared.reserved.0:
	.zero		64
	.weak		__nv_reservedSMEM_tcgen05_partition
	.type		__nv_reservedSMEM_tcgen05_partition,@object
	.size		__nv_reservedSMEM_tcgen05_partition,(.L_0 - __nv_reservedSMEM_tcgen05_partition)
__nv_reservedSMEM_tcgen05_partition:
	.zero		32
.L_0:


//--------------------- .nv.global                --------------------------
	.section	.nv.global,"aw",@nobits
.nv.global:
	.type		_ZN39_INTERNAL_de481d55_4_k_cu_bc37bf36_64134cute1_E,@object
	.size		_ZN39_INTERNAL_de481d55_4_k_cu_bc37bf36_64134cute1_E,(_ZN39_INTERNAL_de481d55_4_k_cu_bc37bf36_64134cuda3std3__45__cpo6cbeginE - _ZN39_INTERNAL_de481d55_4_k_cu_bc37bf36_64134cute1_E)
_ZN39_INTERNAL_de481d55_4_k_cu_bc37bf36_64134cute1_E:
	.zero		1
	.type		_ZN39_INTERNAL_de481d55_4_k_cu_bc37bf36_64134cuda3std3__45__cpo6cbeginE,@object
	.size		_ZN39_INTERNAL_de481d55_4_k_cu_bc37bf36_64134cuda3std3__45__cpo6cbeginE,(_ZN39_INTERNAL_de481d55_4_k_cu_bc37bf36_64134cuda3std3__48in_placeE - _ZN39_INTERNAL_de481d55_4_k_cu_bc37bf36_64134cuda3std3__45__cpo6cbeginE)
_ZN39_INTERNAL_de481d55_4_k_cu_bc37bf36_64134cuda3std3__45__cpo6cbeginE:
	.zero		1
	.type		_ZN39_INTERNAL_de481d55_4_k_cu_bc37bf36_64134cuda3std3__48in_placeE,@object
	.size		_ZN39_INTERNAL_de481d55_4_k_cu_bc37bf36_64134cuda3std3__48in_placeE,(_ZN39_INTERNAL_de481d55_4_k_cu_bc37bf36_64134cuda3std6ranges3__45__cpo9iter_moveE - _ZN39_INTERNAL_de481d55_4_k_cu_bc37bf36_64134cuda3std3__48in_placeE)
_ZN39_INTERNAL_de481d55_4_k_cu_bc37bf36_64134cuda3std3__48in_placeE:
	.zero		1
	.type		_ZN39_INTERNAL_de481d55_4_k_cu_bc37bf36_64134cuda3std6ranges3__45__cpo9iter_moveE,@object
	.size		_ZN39_INTERNAL_de481d55_4_k_cu_bc37bf36_64134cuda3std6ranges3__45__cpo9iter_moveE,(_ZN39_INTERNAL_de481d55_4_k_cu_bc37bf36_64134cuda3std3__45__cpo5beginE - _ZN39_INTERNAL_de481d55_4_k_cu_bc37bf36_64134cuda3std6ranges3__45__cpo9iter_moveE)
_ZN39_INTERNAL_de481d55_4_k_cu_bc37bf36_64134cuda3std6ranges3__45__cpo9iter_moveE:
	.zero		1
	.type		_ZN39_INTERNAL_de481d55_4_k_cu_bc37bf36_64134cuda3std3__45__cpo5beginE,@object
	.size		_ZN39_INTERNAL_de481d55_4_k_cu_bc37bf36_64134cuda3std3__45__cpo5beginE,(_ZN39_INTERNAL_de481d55_4_k_cu_bc37bf36_64134cuda3std3__441_GLOBAL__N__de481d55_4_k_cu_bc37bf36_64136ignoreE - _ZN39_INTERNAL_de481d55_4_k_cu_bc37bf36_64134cuda3std3__45__cpo5beginE)
_ZN39_INTERNAL_de481d55_4_k_cu_bc37bf36_64134cuda3std3__45__cpo5beginE:
	.zero		1
	.type		_ZN39_INTERNAL_de481d55_4_k_cu_bc37bf36_64134cuda3std3__441_GLOBAL__N__de481d55_4_k_cu_bc37bf36_64136ignoreE,@object
	.size		_ZN39_INTERNAL_de481d55_4_k_cu_bc37bf36_64134cuda3std3__441_GLOBAL__N__de481d55_4_k_cu_bc37bf36_64136ignoreE,(_ZN39_INTERNAL_de481d55_4_k_cu_bc37bf36_64134cute7productE - _ZN39_INTERNAL_de481d55_4_k_cu_bc37bf36_64134cuda3std3__441_GLOBAL__N__de481d55_4_k_cu_bc37bf36_64136ignoreE)
_ZN39_INTERNAL_de481d55_4_k_cu_bc37bf36_64134cuda3std3__441_GLOBAL__N__de481d55_4_k_cu_bc37bf36_64136ignoreE:
	.zero		1
	.type		_ZN39_INTERNAL_de481d55_4_k_cu_bc37bf36_64134cute7productE,@object
	.size		_ZN39_INTERNAL_de481d55_4_k_cu_bc37bf36_64134cute7productE,(_ZN39_INTERNAL_de481d55_4_k_cu_bc37bf36_64134cuda3std3__45__cpo3endE - _ZN39_INTERNAL_de481d55_4_k_cu_bc37bf36_64134cute7productE)
_ZN39_INTERNAL_de481d55_4_k_cu_bc37bf36_64134cute7productE:
	.zero		1
	.type		_ZN39_INTERNAL_de481d55_4_k_cu_bc37bf36_64134cuda3std3__45__cpo3endE,@object
	.size		_ZN39_INTERNAL_de481d55_4_k_cu_bc37bf36_64134cuda3std3__45__cpo3endE,(_ZN39_INTERNAL_de481d55_4_k_cu_bc37bf36_64134cuda3std3__419piecewise_constructE - _ZN39_INTERNAL_de481d55_4_k_cu_bc37bf36_64134cuda3std3__45__cpo3endE)
_ZN39_INTERNAL_de481d55_4_k_cu_bc37bf36_64134cuda3std3__45__cpo3endE:
	.zero		1
	.type		_ZN39_INTERNAL_de481d55_4_k_cu_bc37bf36_64134cuda3std3__419piecewise_constructE,@object
	.size		_ZN39_INTERNAL_de481d55_4_k_cu_bc37bf36_64134cuda3std3__419piecewise_constructE,(_ZN39_INTERNAL_de481d55_4_k_cu_bc37bf36_64134cuda3std3__45__cpo4cendE - _ZN39_INTERNAL_de481d55_4_k_cu_bc37bf36_64134cuda3std3__419piecewise_constructE)
_ZN39_INTERNAL_de481d55_4_k_cu_bc37bf36_64134cuda3std3__419piecewise_constructE:
	.zero		1
	.type		_ZN39_INTERNAL_de481d55_4_k_cu_bc37bf36_64134cuda3std3__45__cpo4cendE,@object
	.size		_ZN39_INTERNAL_de481d55_4_k_cu_bc37bf36_64134cuda3std3__45__cpo4cendE,(_ZN39_INTERNAL_de481d55_4_k_cu_bc37bf36_64134cuda3std6ranges3__45__cpo4swapE - _ZN39_INTERNAL_de481d55_4_k_cu_bc37bf36_64134cuda3std3__45__cpo4cendE)
_ZN39_INTERNAL_de481d55_4_k_cu_bc37bf36_64134cuda3std3__45__cpo4cendE:
	.zero		1
	.type		_ZN39_INTERNAL_de481d55_4_k_cu_bc37bf36_64134cuda3std6ranges3__45__cpo4swapE,@object
	.size		_ZN39_INTERNAL_de481d55_4_k_cu_bc37bf36_64134cuda3std6ranges3__45__cpo4swapE,(.L_10 - _ZN39_INTERNAL_de481d55_4_k_cu_bc37bf36_64134cuda3std6ranges3__45__cpo4swapE)
_ZN39_INTERNAL_de481d55_4_k_cu_bc37bf36_64134cuda3std6ranges3__45__cpo4swapE:
	.zero		1
.L_10:


//--------------------- .nv.constant0._ZN7cutlass13device_kernelINS_4gemm6kernel13GemmUniversalIN4cute5tupleIJiiiiEEENS1_10collective13CollectiveMmaINS1_35MainloopSm100TmaUmmaWarpSpecializedILi4ELi2ELi4ENS5_IJNS4_1CILi1EEENSA_ILi2EEESB_EEEEENS5_IJNSA_ILi128EEESF_NSA_ILi64EEEEEENS_6half_tENS5_IJlSB_lEEESI_SJ_NS4_8TiledMMAINS4_8MMA_AtomIJNS4_20SM100_MMA_F16BF16_SSISI_SI_fLi128ELi128ELNS4_4UMMA5MajorE0ELSO_0ELNSN_7ScaleInE0ELSP_0EEEEEENS4_6LayoutINS5_IJSB_SB_SB_EEENS5_IJNSA_ILi0EEESU_SU_EEEEENS5_IJNS4_10UnderscoreESX_SX_EEEEENS4_23SM90_TMA_LOAD_MULTICASTENS4_14ComposedLayoutINS4_7SwizzleILi3ELi4ELi3EEENS4_18smem_ptr_flag_bitsILi16EEENSS_INS5_IJNSA_ILi8EEESG_EEENS5_IJSG_SB_EEEEEEEvNS4_8identityENS4_13SM90_TMA_LOADES1A_vS1B_EENS_8epilogue10collective18CollectiveEpilogueINS1E_23Sm100TmaWarpSpecializedILi4ELi2ELi32ELb1ELb0EEEJSH_NS5_IJNSS_ISF_SB_EENSS_INSA_ILi32EEESB_EEEEESI_SJ_SI_SJ_NS1E_6fusion15FusionCallbacksIS1I_NS1N_17LinearCombinationISI_fSI_fLNS_15FloatRoundStyleE2EEESH_S1M_JEEENS4_5SM1004TMEM4LOAD26SM100_TMEM_LOAD_32dp32b32xES1C_NS11_INS12_ILi2ELi4ELi3EEES15_NSS_INS5_IJS16_S1K_EEENS5_IJS1K_SB_EEEEEEENS4_39AutoVectorizingCopyWithAssumedAlignmentILi128EEENS4_14SM90_TMA_STOREES21_S23_S23_EEEvvEEEEvNT_6ParamsE --------------------------
	.section	.nv.constant0._ZN7cutlass13device_kernelINS_4gemm6kernel13GemmUniversalIN4cute5tupleIJiiiiEEENS1_10collective13CollectiveMmaINS1_35MainloopSm100TmaUmmaWarpSpecializedILi4ELi2ELi4ENS5_IJNS4_1CILi1EEENSA_ILi2EEESB_EEEEENS5_IJNSA_ILi128EEESF_NSA_ILi64EEEEEENS_6half_tENS5_IJlSB_lEEESI_SJ_NS4_8TiledMMAINS4_8MMA_AtomIJNS4_20SM100_MMA_F16BF16_SSISI_SI_fLi128ELi128ELNS4_4UMMA5MajorE0ELSO_0ELNSN_7ScaleInE0ELSP_0EEEEEENS4_6LayoutINS5_IJSB_SB_SB_EEENS5_IJNSA_ILi0EEESU_SU_EEEEENS5_IJNS4_10UnderscoreESX_SX_EEEEENS4_23SM90_TMA_LOAD_MULTICASTENS4_14ComposedLayoutINS4_7SwizzleILi3ELi4ELi3EEENS4_18smem_ptr_flag_bitsILi16EEENSS_INS5_IJNSA_ILi8EEESG_EEENS5_IJSG_SB_EEEEEEEvNS4_8identityENS4_13SM90_TMA_LOADES1A_vS1B_EENS_8epilogue10collective18CollectiveEpilogueINS1E_23Sm100TmaWarpSpecializedILi4ELi2ELi32ELb1ELb0EEEJSH_NS5_IJNSS_ISF_SB_EENSS_INSA_ILi32EEESB_EEEEESI_SJ_SI_SJ_NS1E_6fusion15FusionCallbacksIS1I_NS1N_17LinearCombinationISI_fSI_fLNS_15FloatRoundStyleE2EEESH_S1M_JEEENS4_5SM1004TMEM4LOAD26SM100_TMEM_LOAD_32dp32b32xES1C_NS11_INS12_ILi2ELi4ELi3EEES15_NSS_INS5_IJS16_S1K_EEENS5_IJS1K_SB_EEEEEEENS4_39AutoVectorizingCopyWithAssumedAlignmentILi128EEENS4_14SM90_TMA_STOREES21_S23_S23_EEEvvEEEEvNT_6ParamsE,"a",@progbits
	.sectionflags	@""
	.align	4
.nv.constant0._ZN7cutlass13device_kernelINS_4gemm6kernel13GemmUniversalIN4cute5tupleIJiiiiEEENS1_10collective13CollectiveMmaINS1_35MainloopSm100TmaUmmaWarpSpecializedILi4ELi2ELi4ENS5_IJNS4_1CILi1EEENSA_ILi2EEESB_EEEEENS5_IJNSA_ILi128EEESF_NSA_ILi64EEEEEENS_6half_tENS5_IJlSB_lEEESI_SJ_NS4_8TiledMMAINS4_8MMA_AtomIJNS4_20SM100_MMA_F16BF16_SSISI_SI_fLi128ELi128ELNS4_4UMMA5MajorE0ELSO_0ELNSN_7ScaleInE0ELSP_0EEEEEENS4_6LayoutINS5_IJSB_SB_SB_EEENS5_IJNSA_ILi0EEESU_SU_EEEEENS5_IJNS4_10UnderscoreESX_SX_EEEEENS4_23SM90_TMA_LOAD_MULTICASTENS4_14ComposedLayoutINS4_7SwizzleILi3ELi4ELi3EEENS4_18smem_ptr_flag_bitsILi16EEENSS_INS5_IJNSA_ILi8EEESG_EEENS5_IJSG_SB_EEEEEEEvNS4_8identityENS4_13SM90_TMA_LOADES1A_vS1B_EENS_8epilogue10collective18CollectiveEpilogueINS1E_23Sm100TmaWarpSpecializedILi4ELi2ELi32ELb1ELb0EEEJSH_NS5_IJNSS_ISF_SB_EENSS_INSA_ILi32EEESB_EEEEESI_SJ_SI_SJ_NS1E_6fusion15FusionCallbacksIS1I_NS1N_17LinearCombinationISI_fSI_fLNS_15FloatRoundStyleE2EEESH_S1M_JEEENS4_5SM1004TMEM4LOAD26SM100_TMEM_LOAD_32dp32b32xES1C_NS11_INS12_ILi2ELi4ELi3EEES15_NSS_INS5_IJS16_S1K_EEENS5_IJS1K_SB_EEEEEEENS4_39AutoVectorizingCopyWithAssumedAlignmentILi128EEENS4_14SM90_TMA_STOREES21_S23_S23_EEEvvEEEEvNT_6ParamsE:
	.zero		2944


//--------------------- SYMBOLS --------------------------

	.type		.nv.reservedSmem.offset0,@object
	.size		.nv.reservedSmem.offset0,0x4
	.type		.nv.reservedSmem.cap,@object
	.size		.nv.reservedSmem.cap,0x4
	.type		__assertfail,@function
